//
// Generated by NVIDIA NVVM Compiler
//
// Compiler Build ID: CL-36424714
// Cuda compilation tools, release 13.0, V13.0.88
// Based on NVVM 20.0.0
//

.version 9.0
.target sm_100
.address_size 64

	// .globl	_Z15normalizeMatrixPfi

.visible .entry _Z15normalizeMatrixPfi(
	.param .u64 .ptr .align 1 _Z15normalizeMatrixPfi_param_0,
	.param .u32 _Z15normalizeMatrixPfi_param_1
)
{
	.reg .pred 	%p<20>;
	.reg .b32 	%r<70>;
	.reg .b32 	%f<141>;
	.reg .b64 	%rd<75>;

	ld.param.u64 	%rd2, [_Z15normalizeMatrixPfi_param_0];
	ld.param.u32 	%r44, [_Z15normalizeMatrixPfi_param_1];
	cvta.to.global.u64 	%rd1, %rd2;
	mov.u32 	%r45, %ctaid.x;
	mov.u32 	%r46, %ntid.x;
	mov.u32 	%r47, %tid.x;
	mad.lo.s32 	%r1, %r45, %r46, %r47;
	setp.ge.s32 	%p1, %r1, %r44;
	@%p1 bra 	$L__BB0_27;
	setp.lt.s32 	%p2, %r44, 1;
	mov.f32 	%f139, 0f00000000;
	@%p2 bra 	$L__BB0_14;
	add.s32 	%r49, %r44, -1;
	and.b32  	%r2, %r44, 15;
	setp.lt.u32 	%p3, %r49, 15;
	mov.f32 	%f139, 0f00000000;
	mov.b32 	%r56, 0;
	@%p3 bra 	$L__BB0_5;
	and.b32  	%r56, %r44, 2147483632;
	neg.s32 	%r62, %r56;
	shl.b32 	%r5, %r44, 4;
	mov.f32 	%f139, 0f00000000;
	mul.wide.u32 	%rd5, %r44, 4;
	mov.u32 	%r61, %r1;
$L__BB0_4:
	.pragma "nounroll";
	mul.wide.s32 	%rd3, %r61, 4;
	add.s64 	%rd4, %rd1, %rd3;
	ld.global.f32 	%f18, [%rd4];
	add.f32 	%f19, %f139, %f18;
	add.s64 	%rd6, %rd4, %rd5;
	ld.global.f32 	%f20, [%rd6];
	add.f32 	%f21, %f19, %f20;
	add.s64 	%rd7, %rd6, %rd5;
	ld.global.f32 	%f22, [%rd7];
	add.f32 	%f23, %f21, %f22;
	add.s64 	%rd8, %rd7, %rd5;
	ld.global.f32 	%f24, [%rd8];
	add.f32 	%f25, %f23, %f24;
	add.s64 	%rd9, %rd8, %rd5;
	ld.global.f32 	%f26, [%rd9];
	add.f32 	%f27, %f25, %f26;
	add.s64 	%rd10, %rd9, %rd5;
	ld.global.f32 	%f28, [%rd10];
	add.f32 	%f29, %f27, %f28;
	add.s64 	%rd11, %rd10, %rd5;
	ld.global.f32 	%f30, [%rd11];
	add.f32 	%f31, %f29, %f30;
	add.s64 	%rd12, %rd11, %rd5;
	ld.global.f32 	%f32, [%rd12];
	add.f32 	%f33, %f31, %f32;
	add.s64 	%rd13, %rd12, %rd5;
	ld.global.f32 	%f34, [%rd13];
	add.f32 	%f35, %f33, %f34;
	add.s64 	%rd14, %rd13, %rd5;
	ld.global.f32 	%f36, [%rd14];
	add.f32 	%f37, %f35, %f36;
	add.s64 	%rd15, %rd14, %rd5;
	ld.global.f32 	%f38, [%rd15];
	add.f32 	%f39, %f37, %f38;
	add.s64 	%rd16, %rd15, %rd5;
	ld.global.f32 	%f40, [%rd16];
	add.f32 	%f41, %f39, %f40;
	add.s64 	%rd17, %rd16, %rd5;
	ld.global.f32 	%f42, [%rd17];
	add.f32 	%f43, %f41, %f42;
	add.s64 	%rd18, %rd17, %rd5;
	ld.global.f32 	%f44, [%rd18];
	add.f32 	%f45, %f43, %f44;
	add.s64 	%rd19, %rd18, %rd5;
	ld.global.f32 	%f46, [%rd19];
	add.f32 	%f47, %f45, %f46;
	add.s64 	%rd20, %rd19, %rd5;
	ld.global.f32 	%f48, [%rd20];
	add.f32 	%f139, %f47, %f48;
	add.s32 	%r62, %r62, 16;
	add.s32 	%r61, %r61, %r5;
	setp.eq.s32 	%p4, %r62, 0;
	@%p4 bra 	$L__BB0_5;
	bra.uni 	$L__BB0_4;
$L__BB0_5:
	setp.eq.s32 	%p5, %r2, 0;
	@%p5 bra 	$L__BB0_14;
	and.b32  	%r7, %r44, 7;
	setp.lt.u32 	%p6, %r2, 8;
	@%p6 bra 	$L__BB0_8;
	mad.lo.s32 	%r50, %r56, %r44, %r1;
	mul.wide.s32 	%rd21, %r50, 4;
	add.s64 	%rd22, %rd1, %rd21;
	ld.global.f32 	%f50, [%rd22];
	add.f32 	%f51, %f139, %f50;
	mul.wide.u32 	%rd23, %r44, 4;
	add.s64 	%rd24, %rd22, %rd23;
	ld.global.f32 	%f52, [%rd24];
	add.f32 	%f53, %f51, %f52;
	add.s64 	%rd25, %rd24, %rd23;
	ld.global.f32 	%f54, [%rd25];
	add.f32 	%f55, %f53, %f54;
	add.s64 	%rd26, %rd25, %rd23;
	ld.global.f32 	%f56, [%rd26];
	add.f32 	%f57, %f55, %f56;
	add.s64 	%rd27, %rd26, %rd23;
	ld.global.f32 	%f58, [%rd27];
	add.f32 	%f59, %f57, %f58;
	add.s64 	%rd28, %rd27, %rd23;
	ld.global.f32 	%f60, [%rd28];
	add.f32 	%f61, %f59, %f60;
	add.s64 	%rd29, %rd28, %rd23;
	ld.global.f32 	%f62, [%rd29];
	add.f32 	%f63, %f61, %f62;
	add.s64 	%rd30, %rd29, %rd23;
	ld.global.f32 	%f64, [%rd30];
	add.f32 	%f139, %f63, %f64;
	add.s32 	%r56, %r56, 8;
$L__BB0_8:
	setp.eq.s32 	%p7, %r7, 0;
	@%p7 bra 	$L__BB0_14;
	and.b32  	%r10, %r44, 3;
	setp.lt.u32 	%p8, %r7, 4;
	@%p8 bra 	$L__BB0_11;
	mad.lo.s32 	%r51, %r56, %r44, %r1;
	mul.wide.s32 	%rd31, %r51, 4;
	add.s64 	%rd32, %rd1, %rd31;
	ld.global.f32 	%f66, [%rd32];
	add.f32 	%f67, %f139, %f66;
	mul.wide.u32 	%rd33, %r44, 4;
	add.s64 	%rd34, %rd32, %rd33;
	ld.global.f32 	%f68, [%rd34];
	add.f32 	%f69, %f67, %f68;
	add.s64 	%rd35, %rd34, %rd33;
	ld.global.f32 	%f70, [%rd35];
	add.f32 	%f71, %f69, %f70;
	add.s64 	%rd36, %rd35, %rd33;
	ld.global.f32 	%f72, [%rd36];
	add.f32 	%f139, %f71, %f72;
	add.s32 	%r56, %r56, 4;
$L__BB0_11:
	setp.eq.s32 	%p9, %r10, 0;
	@%p9 bra 	$L__BB0_14;
	mad.lo.s32 	%r60, %r56, %r44, %r1;
	neg.s32 	%r59, %r10;
$L__BB0_13:
	.pragma "nounroll";
	mul.wide.s32 	%rd37, %r60, 4;
	add.s64 	%rd38, %rd1, %rd37;
	ld.global.f32 	%f73, [%rd38];
	add.f32 	%f139, %f139, %f73;
	add.s32 	%r60, %r60, %r44;
	add.s32 	%r59, %r59, 1;
	setp.ne.s32 	%p10, %r59, 0;
	@%p10 bra 	$L__BB0_13;
$L__BB0_14:
	setp.lt.s32 	%p11, %r44, 1;
	@%p11 bra 	$L__BB0_27;
	add.s32 	%r53, %r44, -1;
	and.b32  	%r19, %r44, 15;
	setp.lt.u32 	%p12, %r53, 15;
	mov.b32 	%r65, 0;
	@%p12 bra 	$L__BB0_18;
	and.b32  	%r65, %r44, 2147483632;
	neg.s32 	%r64, %r65;
	shl.b32 	%r22, %r44, 4;
	mul.wide.u32 	%rd41, %r44, 4;
	mov.u32 	%r63, %r1;
$L__BB0_17:
	.pragma "nounroll";
	mul.wide.s32 	%rd39, %r63, 4;
	add.s64 	%rd40, %rd1, %rd39;
	ld.global.f32 	%f74, [%rd40];
	div.rn.f32 	%f75, %f74, %f139;
	st.global.f32 	[%rd40], %f75;
	add.s64 	%rd42, %rd40, %rd41;
	ld.global.f32 	%f76, [%rd42];
	div.rn.f32 	%f77, %f76, %f139;
	st.global.f32 	[%rd42], %f77;
	add.s64 	%rd43, %rd42, %rd41;
	ld.global.f32 	%f78, [%rd43];
	div.rn.f32 	%f79, %f78, %f139;
	st.global.f32 	[%rd43], %f79;
	add.s64 	%rd44, %rd43, %rd41;
	ld.global.f32 	%f80, [%rd44];
	div.rn.f32 	%f81, %f80, %f139;
	st.global.f32 	[%rd44], %f81;
	add.s64 	%rd45, %rd44, %rd41;
	ld.global.f32 	%f82, [%rd45];
	div.rn.f32 	%f83, %f82, %f139;
	st.global.f32 	[%rd45], %f83;
	add.s64 	%rd46, %rd45, %rd41;
	ld.global.f32 	%f84, [%rd46];
	div.rn.f32 	%f85, %f84, %f139;
	st.global.f32 	[%rd46], %f85;
	add.s64 	%rd47, %rd46, %rd41;
	ld.global.f32 	%f86, [%rd47];
	div.rn.f32 	%f87, %f86, %f139;
	st.global.f32 	[%rd47], %f87;
	add.s64 	%rd48, %rd47, %rd41;
	ld.global.f32 	%f88, [%rd48];
	div.rn.f32 	%f89, %f88, %f139;
	st.global.f32 	[%rd48], %f89;
	add.s64 	%rd49, %rd48, %rd41;
	ld.global.f32 	%f90, [%rd49];
	div.rn.f32 	%f91, %f90, %f139;
	st.global.f32 	[%rd49], %f91;
	add.s64 	%rd50, %rd49, %rd41;
	ld.global.f32 	%f92, [%rd50];
	div.rn.f32 	%f93, %f92, %f139;
	st.global.f32 	[%rd50], %f93;
	add.s64 	%rd51, %rd50, %rd41;
	ld.global.f32 	%f94, [%rd51];
	div.rn.f32 	%f95, %f94, %f139;
	st.global.f32 	[%rd51], %f95;
	add.s64 	%rd52, %rd51, %rd41;
	ld.global.f32 	%f96, [%rd52];
	div.rn.f32 	%f97, %f96, %f139;
	st.global.f32 	[%rd52], %f97;
	add.s64 	%rd53, %rd52, %rd41;
	ld.global.f32 	%f98, [%rd53];
	div.rn.f32 	%f99, %f98, %f139;
	st.global.f32 	[%rd53], %f99;
	add.s64 	%rd54, %rd53, %rd41;
	ld.global.f32 	%f100, [%rd54];
	div.rn.f32 	%f101, %f100, %f139;
	st.global.f32 	[%rd54], %f101;
	add.s64 	%rd55, %rd54, %rd41;
	ld.global.f32 	%f102, [%rd55];
	div.rn.f32 	%f103, %f102, %f139;
	st.global.f32 	[%rd55], %f103;
	add.s64 	%rd56, %rd55, %rd41;
	ld.global.f32 	%f104, [%rd56];
	div.rn.f32 	%f105, %f104, %f139;
	st.global.f32 	[%rd56], %f105;
	add.s32 	%r64, %r64, 16;
	add.s32 	%r63, %r63, %r22;
	setp.ne.s32 	%p13, %r64, 0;
	@%p13 bra 	$L__BB0_17;
$L__BB0_18:
	setp.eq.s32 	%p14, %r19, 0;
	@%p14 bra 	$L__BB0_27;
	and.b32  	%r32, %r44, 7;
	setp.lt.u32 	%p15, %r19, 8;
	@%p15 bra 	$L__BB0_21;
	mad.lo.s32 	%r54, %r65, %r44, %r1;
	mul.wide.s32 	%rd57, %r54, 4;
	add.s64 	%rd58, %rd1, %rd57;
	ld.global.f32 	%f106, [%rd58];
	div.rn.f32 	%f107, %f106, %f139;
	st.global.f32 	[%rd58], %f107;
	mul.wide.u32 	%rd59, %r44, 4;
	add.s64 	%rd60, %rd58, %rd59;
	ld.global.f32 	%f108, [%rd60];
	div.rn.f32 	%f109, %f108, %f139;
	st.global.f32 	[%rd60], %f109;
	add.s64 	%rd61, %rd60, %rd59;
	ld.global.f32 	%f110, [%rd61];
	div.rn.f32 	%f111, %f110, %f139;
	st.global.f32 	[%rd61], %f111;
	add.s64 	%rd62, %rd61, %rd59;
	ld.global.f32 	%f112, [%rd62];
	div.rn.f32 	%f113, %f112, %f139;
	st.global.f32 	[%rd62], %f113;
	add.s64 	%rd63, %rd62, %rd59;
	ld.global.f32 	%f114, [%rd63];
	div.rn.f32 	%f115, %f114, %f139;
	st.global.f32 	[%rd63], %f115;
	add.s64 	%rd64, %rd63, %rd59;
	ld.global.f32 	%f116, [%rd64];
	div.rn.f32 	%f117, %f116, %f139;
	st.global.f32 	[%rd64], %f117;
	add.s64 	%rd65, %rd64, %rd59;
	ld.global.f32 	%f118, [%rd65];
	div.rn.f32 	%f119, %f118, %f139;
	st.global.f32 	[%rd65], %f119;
	add.s64 	%rd66, %rd65, %rd59;
	ld.global.f32 	%f120, [%rd66];
	div.rn.f32 	%f121, %f120, %f139;
	st.global.f32 	[%rd66], %f121;
	add.s32 	%r65, %r65, 8;
$L__BB0_21:
	setp.eq.s32 	%p16, %r32, 0;
	@%p16 bra 	$L__BB0_27;
	and.b32  	%r35, %r44, 3;
	setp.lt.u32 	%p17, %r32, 4;
	@%p17 bra 	$L__BB0_24;
	mad.lo.s32 	%r55, %r65, %r44, %r1;
	mul.wide.s32 	%rd67, %r55, 4;
	add.s64 	%rd68, %rd1, %rd67;
	ld.global.f32 	%f122, [%rd68];
	div.rn.f32 	%f123, %f122, %f139;
	st.global.f32 	[%rd68], %f123;
	mul.wide.u32 	%rd69, %r44, 4;
	add.s64 	%rd70, %rd68, %rd69;
	ld.global.f32 	%f124, [%rd70];
	div.rn.f32 	%f125, %f124, %f139;
	st.global.f32 	[%rd70], %f125;
	add.s64 	%rd71, %rd70, %rd69;
	ld.global.f32 	%f126, [%rd71];
	div.rn.f32 	%f127, %f126, %f139;
	st.global.f32 	[%rd71], %f127;
	add.s64 	%rd72, %rd71, %rd69;
	ld.global.f32 	%f128, [%rd72];
	div.rn.f32 	%f129, %f128, %f139;
	st.global.f32 	[%rd72], %f129;
	add.s32 	%r65, %r65, 4;
$L__BB0_24:
	setp.eq.s32 	%p18, %r35, 0;
	@%p18 bra 	$L__BB0_27;
	mad.lo.s32 	%r69, %r65, %r44, %r1;
	neg.s32 	%r68, %r35;
$L__BB0_26:
	.pragma "nounroll";
	mul.wide.s32 	%rd73, %r69, 4;
	add.s64 	%rd74, %rd1, %rd73;
	ld.global.f32 	%f130, [%rd74];
	div.rn.f32 	%f131, %f130, %f139;
	st.global.f32 	[%rd74], %f131;
	add.s32 	%r69, %r69, %r44;
	add.s32 	%r68, %r68, 1;
	setp.ne.s32 	%p19, %r68, 0;
	@%p19 bra 	$L__BB0_26;
$L__BB0_27:
	ret;

}
	// .globl	_Z12expandMatrixPfi
.visible .entry _Z12expandMatrixPfi(
	.param .u64 .ptr .align 1 _Z12expandMatrixPfi_param_0,
	.param .u32 _Z12expandMatrixPfi_param_1
)
{
	.reg .pred 	%p<12>;
	.reg .b32 	%r<40>;
	.reg .b32 	%f<61>;
	.reg .b64 	%rd<35>;

	ld.param.u64 	%rd7, [_Z12expandMatrixPfi_param_0];
	ld.param.u32 	%r21, [_Z12expandMatrixPfi_param_1];
	cvta.to.global.u64 	%rd1, %rd7;
	mov.u32 	%r22, %ctaid.x;
	mov.u32 	%r23, %ntid.x;
	mov.u32 	%r24, %tid.x;
	mad.lo.s32 	%r1, %r22, %r23, %r24;
	setp.ge.s32 	%p1, %r1, %r21;
	setp.lt.s32 	%p2, %r21, 1;
	or.pred  	%p3, %p1, %p2;
	@%p3 bra 	$L__BB1_14;
	mul.lo.s32 	%r2, %r21, %r1;
	and.b32  	%r3, %r21, 7;
	add.s32 	%r4, %r3, -1;
	and.b32  	%r5, %r21, 3;
	and.b32  	%r6, %r21, 2147483640;
	and.b32  	%r7, %r21, 1;
	neg.s32 	%r8, %r6;
	add.s64 	%rd2, %rd1, 16;
	mov.b32 	%r34, 0;
$L__BB1_2:
	setp.lt.u32 	%p4, %r21, 8;
	add.s32 	%r27, %r34, %r2;
	mul.wide.s32 	%rd8, %r27, 4;
	add.s64 	%rd3, %rd1, %rd8;
	mul.lo.s32 	%r10, %r34, %r21;
	mov.b32 	%r38, 0;
	@%p4 bra 	$L__BB1_5;
	mul.wide.u32 	%rd9, %r10, 4;
	add.s64 	%rd34, %rd2, %rd9;
	mov.u32 	%r35, %r2;
	mov.u32 	%r36, %r8;
$L__BB1_4:
	.pragma "nounroll";
	mul.wide.s32 	%rd10, %r35, 4;
	add.s64 	%rd11, %rd2, %rd10;
	ld.global.f32 	%f1, [%rd3];
	ld.global.f32 	%f2, [%rd34+-16];
	ld.global.f32 	%f3, [%rd11+-16];
	fma.rn.f32 	%f4, %f1, %f2, %f3;
	st.global.f32 	[%rd11+-16], %f4;
	ld.global.f32 	%f5, [%rd3];
	ld.global.f32 	%f6, [%rd34+-12];
	ld.global.f32 	%f7, [%rd11+-12];
	fma.rn.f32 	%f8, %f5, %f6, %f7;
	st.global.f32 	[%rd11+-12], %f8;
	ld.global.f32 	%f9, [%rd3];
	ld.global.f32 	%f10, [%rd34+-8];
	ld.global.f32 	%f11, [%rd11+-8];
	fma.rn.f32 	%f12, %f9, %f10, %f11;
	st.global.f32 	[%rd11+-8], %f12;
	ld.global.f32 	%f13, [%rd3];
	ld.global.f32 	%f14, [%rd34+-4];
	ld.global.f32 	%f15, [%rd11+-4];
	fma.rn.f32 	%f16, %f13, %f14, %f15;
	st.global.f32 	[%rd11+-4], %f16;
	ld.global.f32 	%f17, [%rd3];
	ld.global.f32 	%f18, [%rd34];
	ld.global.f32 	%f19, [%rd11];
	fma.rn.f32 	%f20, %f17, %f18, %f19;
	st.global.f32 	[%rd11], %f20;
	ld.global.f32 	%f21, [%rd3];
	ld.global.f32 	%f22, [%rd34+4];
	ld.global.f32 	%f23, [%rd11+4];
	fma.rn.f32 	%f24, %f21, %f22, %f23;
	st.global.f32 	[%rd11+4], %f24;
	ld.global.f32 	%f25, [%rd3];
	ld.global.f32 	%f26, [%rd34+8];
	ld.global.f32 	%f27, [%rd11+8];
	fma.rn.f32 	%f28, %f25, %f26, %f27;
	st.global.f32 	[%rd11+8], %f28;
	ld.global.f32 	%f29, [%rd3];
	ld.global.f32 	%f30, [%rd34+12];
	ld.global.f32 	%f31, [%rd11+12];
	fma.rn.f32 	%f32, %f29, %f30, %f31;
	st.global.f32 	[%rd11+12], %f32;
	add.s32 	%r36, %r36, 8;
	add.s64 	%rd34, %rd34, 32;
	add.s32 	%r35, %r35, 8;
	setp.ne.s32 	%p5, %r36, 0;
	mov.u32 	%r38, %r6;
	@%p5 bra 	$L__BB1_4;
$L__BB1_5:
	setp.eq.s32 	%p6, %r3, 0;
	@%p6 bra 	$L__BB1_13;
	setp.lt.u32 	%p7, %r4, 3;
	@%p7 bra 	$L__BB1_8;
	ld.global.f32 	%f33, [%rd3];
	add.s32 	%r28, %r38, %r10;
	mul.wide.u32 	%rd12, %r28, 4;
	add.s64 	%rd13, %rd1, %rd12;
	ld.global.f32 	%f34, [%rd13];
	add.s32 	%r29, %r38, %r2;
	mul.wide.s32 	%rd14, %r29, 4;
	add.s64 	%rd15, %rd1, %rd14;
	ld.global.f32 	%f35, [%rd15];
	fma.rn.f32 	%f36, %f33, %f34, %f35;
	st.global.f32 	[%rd15], %f36;
	ld.global.f32 	%f37, [%rd3];
	cvt.u64.u32 	%rd16, %r10;
	cvt.u64.u32 	%rd17, %r38;
	add.s64 	%rd18, %rd17, %rd16;
	shl.b64 	%rd19, %rd18, 2;
	add.s64 	%rd20, %rd1, %rd19;
	ld.global.f32 	%f38, [%rd20+4];
	ld.global.f32 	%f39, [%rd15+4];
	fma.rn.f32 	%f40, %f37, %f38, %f39;
	st.global.f32 	[%rd15+4], %f40;
	ld.global.f32 	%f41, [%rd3];
	ld.global.f32 	%f42, [%rd20+8];
	ld.global.f32 	%f43, [%rd15+8];
	fma.rn.f32 	%f44, %f41, %f42, %f43;
	st.global.f32 	[%rd15+8], %f44;
	ld.global.f32 	%f45, [%rd3];
	ld.global.f32 	%f46, [%rd20+12];
	ld.global.f32 	%f47, [%rd15+12];
	fma.rn.f32 	%f48, %f45, %f46, %f47;
	st.global.f32 	[%rd15+12], %f48;
	add.s32 	%r38, %r38, 4;
$L__BB1_8:
	setp.eq.s32 	%p8, %r5, 0;
	@%p8 bra 	$L__BB1_13;
	setp.eq.s32 	%p9, %r5, 1;
	@%p9 bra 	$L__BB1_11;
	ld.global.f32 	%f49, [%rd3];
	add.s32 	%r30, %r38, %r10;
	mul.wide.u32 	%rd21, %r30, 4;
	add.s64 	%rd22, %rd1, %rd21;
	ld.global.f32 	%f50, [%rd22];
	add.s32 	%r31, %r38, %r2;
	mul.wide.s32 	%rd23, %r31, 4;
	add.s64 	%rd24, %rd1, %rd23;
	ld.global.f32 	%f51, [%rd24];
	fma.rn.f32 	%f52, %f49, %f50, %f51;
	st.global.f32 	[%rd24], %f52;
	ld.global.f32 	%f53, [%rd3];
	cvt.u64.u32 	%rd25, %r10;
	cvt.u64.u32 	%rd26, %r38;
	add.s64 	%rd27, %rd26, %rd25;
	shl.b64 	%rd28, %rd27, 2;
	add.s64 	%rd29, %rd1, %rd28;
	ld.global.f32 	%f54, [%rd29+4];
	ld.global.f32 	%f55, [%rd24+4];
	fma.rn.f32 	%f56, %f53, %f54, %f55;
	st.global.f32 	[%rd24+4], %f56;
	add.s32 	%r38, %r38, 2;
$L__BB1_11:
	setp.eq.s32 	%p10, %r7, 0;
	@%p10 bra 	$L__BB1_13;
	ld.global.f32 	%f57, [%rd3];
	add.s32 	%r32, %r38, %r10;
	mul.wide.u32 	%rd30, %r32, 4;
	add.s64 	%rd31, %rd1, %rd30;
	ld.global.f32 	%f58, [%rd31];
	add.s32 	%r33, %r38, %r2;
	mul.wide.s32 	%rd32, %r33, 4;
	add.s64 	%rd33, %rd1, %rd32;
	ld.global.f32 	%f59, [%rd33];
	fma.rn.f32 	%f60, %f57, %f58, %f59;
	st.global.f32 	[%rd33], %f60;
$L__BB1_13:
	add.s32 	%r34, %r34, 1;
	setp.ne.s32 	%p11, %r34, %r21;
	@%p11 bra 	$L__BB1_2;
$L__BB1_14:
	ret;

}
	// .globl	_Z13inflateMatrixPfi
.visible .entry _Z13inflateMatrixPfi(
	.param .u64 .ptr .align 1 _Z13inflateMatrixPfi_param_0,
	.param .u32 _Z13inflateMatrixPfi_param_1
)
{
	.reg .pred 	%p<20>;
	.reg .b32 	%r<70>;
	.reg .b32 	%f<170>;
	.reg .b64 	%rd<48>;

	ld.param.u64 	%rd3, [_Z13inflateMatrixPfi_param_0];
	ld.param.u32 	%r44, [_Z13inflateMatrixPfi_param_1];
	cvta.to.global.u64 	%rd1, %rd3;
	mov.u32 	%r45, %ctaid.x;
	mov.u32 	%r46, %ntid.x;
	mov.u32 	%r47, %tid.x;
	mad.lo.s32 	%r1, %r45, %r46, %r47;
	setp.ge.s32 	%p1, %r1, %r44;
	@%p1 bra 	$L__BB2_27;
	setp.lt.s32 	%p2, %r44, 1;
	mov.f32 	%f168, 0f00000000;
	@%p2 bra 	$L__BB2_14;
	add.s32 	%r49, %r44, -1;
	and.b32  	%r2, %r44, 15;
	setp.lt.u32 	%p3, %r49, 15;
	mov.f32 	%f168, 0f00000000;
	mov.b32 	%r56, 0;
	@%p3 bra 	$L__BB2_5;
	and.b32  	%r56, %r44, 2147483632;
	neg.s32 	%r62, %r56;
	shl.b32 	%r5, %r44, 4;
	mov.f32 	%f168, 0f00000000;
	mul.wide.u32 	%rd6, %r44, 4;
	mov.u32 	%r61, %r1;
$L__BB2_4:
	.pragma "nounroll";
	mul.wide.s32 	%rd4, %r61, 4;
	add.s64 	%rd5, %rd1, %rd4;
	ld.global.f32 	%f18, [%rd5];
	add.f32 	%f19, %f168, %f18;
	add.s64 	%rd7, %rd5, %rd6;
	ld.global.f32 	%f20, [%rd7];
	add.f32 	%f21, %f19, %f20;
	add.s64 	%rd8, %rd7, %rd6;
	ld.global.f32 	%f22, [%rd8];
	add.f32 	%f23, %f21, %f22;
	add.s64 	%rd9, %rd8, %rd6;
	ld.global.f32 	%f24, [%rd9];
	add.f32 	%f25, %f23, %f24;
	add.s64 	%rd10, %rd9, %rd6;
	ld.global.f32 	%f26, [%rd10];
	add.f32 	%f27, %f25, %f26;
	add.s64 	%rd11, %rd10, %rd6;
	ld.global.f32 	%f28, [%rd11];
	add.f32 	%f29, %f27, %f28;
	add.s64 	%rd12, %rd11, %rd6;
	ld.global.f32 	%f30, [%rd12];
	add.f32 	%f31, %f29, %f30;
	add.s64 	%rd13, %rd12, %rd6;
	ld.global.f32 	%f32, [%rd13];
	add.f32 	%f33, %f31, %f32;
	add.s64 	%rd14, %rd13, %rd6;
	ld.global.f32 	%f34, [%rd14];
	add.f32 	%f35, %f33, %f34;
	add.s64 	%rd15, %rd14, %rd6;
	ld.global.f32 	%f36, [%rd15];
	add.f32 	%f37, %f35, %f36;
	add.s64 	%rd16, %rd15, %rd6;
	ld.global.f32 	%f38, [%rd16];
	add.f32 	%f39, %f37, %f38;
	add.s64 	%rd17, %rd16, %rd6;
	ld.global.f32 	%f40, [%rd17];
	add.f32 	%f41, %f39, %f40;
	add.s64 	%rd18, %rd17, %rd6;
	ld.global.f32 	%f42, [%rd18];
	add.f32 	%f43, %f41, %f42;
	add.s64 	%rd19, %rd18, %rd6;
	ld.global.f32 	%f44, [%rd19];
	add.f32 	%f45, %f43, %f44;
	add.s64 	%rd20, %rd19, %rd6;
	ld.global.f32 	%f46, [%rd20];
	add.f32 	%f47, %f45, %f46;
	add.s64 	%rd21, %rd20, %rd6;
	ld.global.f32 	%f48, [%rd21];
	add.f32 	%f168, %f47, %f48;
	add.s32 	%r62, %r62, 16;
	add.s32 	%r61, %r61, %r5;
	setp.eq.s32 	%p4, %r62, 0;
	@%p4 bra 	$L__BB2_5;
	bra.uni 	$L__BB2_4;
$L__BB2_5:
	setp.eq.s32 	%p5, %r2, 0;
	@%p5 bra 	$L__BB2_14;
	and.b32  	%r7, %r44, 7;
	setp.lt.u32 	%p6, %r2, 8;
	@%p6 bra 	$L__BB2_8;
	mad.lo.s32 	%r50, %r56, %r44, %r1;
	mul.wide.s32 	%rd22, %r50, 4;
	add.s64 	%rd23, %rd1, %rd22;
	ld.global.f32 	%f50, [%rd23];
	add.f32 	%f51, %f168, %f50;
	mul.wide.u32 	%rd24, %r44, 4;
	add.s64 	%rd25, %rd23, %rd24;
	ld.global.f32 	%f52, [%rd25];
	add.f32 	%f53, %f51, %f52;
	add.s64 	%rd26, %rd25, %rd24;
	ld.global.f32 	%f54, [%rd26];
	add.f32 	%f55, %f53, %f54;
	add.s64 	%rd27, %rd26, %rd24;
	ld.global.f32 	%f56, [%rd27];
	add.f32 	%f57, %f55, %f56;
	add.s64 	%rd28, %rd27, %rd24;
	ld.global.f32 	%f58, [%rd28];
	add.f32 	%f59, %f57, %f58;
	add.s64 	%rd29, %rd28, %rd24;
	ld.global.f32 	%f60, [%rd29];
	add.f32 	%f61, %f59, %f60;
	add.s64 	%rd30, %rd29, %rd24;
	ld.global.f32 	%f62, [%rd30];
	add.f32 	%f63, %f61, %f62;
	add.s64 	%rd31, %rd30, %rd24;
	ld.global.f32 	%f64, [%rd31];
	add.f32 	%f168, %f63, %f64;
	add.s32 	%r56, %r56, 8;
$L__BB2_8:
	setp.eq.s32 	%p7, %r7, 0;
	@%p7 bra 	$L__BB2_14;
	and.b32  	%r10, %r44, 3;
	setp.lt.u32 	%p8, %r7, 4;
	@%p8 bra 	$L__BB2_11;
	mad.lo.s32 	%r51, %r56, %r44, %r1;
	mul.wide.s32 	%rd32, %r51, 4;
	add.s64 	%rd33, %rd1, %rd32;
	ld.global.f32 	%f66, [%rd33];
	add.f32 	%f67, %f168, %f66;
	mul.wide.u32 	%rd34, %r44, 4;
	add.s64 	%rd35, %rd33, %rd34;
	ld.global.f32 	%f68, [%rd35];
	add.f32 	%f69, %f67, %f68;
	add.s64 	%rd36, %rd35, %rd34;
	ld.global.f32 	%f70, [%rd36];
	add.f32 	%f71, %f69, %f70;
	add.s64 	%rd37, %rd36, %rd34;
	ld.global.f32 	%f72, [%rd37];
	add.f32 	%f168, %f71, %f72;
	add.s32 	%r56, %r56, 4;
$L__BB2_11:
	setp.eq.s32 	%p9, %r10, 0;
	@%p9 bra 	$L__BB2_14;
	mad.lo.s32 	%r60, %r56, %r44, %r1;
	neg.s32 	%r59, %r10;
$L__BB2_13:
	.pragma "nounroll";
	mul.wide.s32 	%rd38, %r60, 4;
	add.s64 	%rd39, %rd1, %rd38;
	ld.global.f32 	%f73, [%rd39];
	add.f32 	%f168, %f168, %f73;
	add.s32 	%r60, %r60, %r44;
	add.s32 	%r59, %r59, 1;
	setp.ne.s32 	%p10, %r59, 0;
	@%p10 bra 	$L__BB2_13;
$L__BB2_14:
	setp.lt.s32 	%p11, %r44, 1;
	@%p11 bra 	$L__BB2_27;
	mul.lo.s32 	%r19, %r44, %r1;
	add.s32 	%r53, %r44, -1;
	and.b32  	%r20, %r44, 15;
	setp.lt.u32 	%p12, %r53, 15;
	mov.b32 	%r65, 0;
	@%p12 bra 	$L__BB2_18;
	and.b32  	%r65, %r44, 2147483632;
	neg.s32 	%r64, %r65;
	add.s64 	%rd2, %rd1, 32;
	mov.u32 	%r63, %r19;
$L__BB2_17:
	.pragma "nounroll";
	mul.wide.s32 	%rd40, %r63, 4;
	add.s64 	%rd41, %rd2, %rd40;
	ld.global.f32 	%f74, [%rd41+-32];
	mul.f32 	%f75, %f74, %f74;
	div.rn.f32 	%f76, %f75, %f168;
	st.global.f32 	[%rd41+-32], %f76;
	ld.global.f32 	%f77, [%rd41+-28];
	mul.f32 	%f78, %f77, %f77;
	div.rn.f32 	%f79, %f78, %f168;
	st.global.f32 	[%rd41+-28], %f79;
	ld.global.f32 	%f80, [%rd41+-24];
	mul.f32 	%f81, %f80, %f80;
	div.rn.f32 	%f82, %f81, %f168;
	st.global.f32 	[%rd41+-24], %f82;
	ld.global.f32 	%f83, [%rd41+-20];
	mul.f32 	%f84, %f83, %f83;
	div.rn.f32 	%f85, %f84, %f168;
	st.global.f32 	[%rd41+-20], %f85;
	ld.global.f32 	%f86, [%rd41+-16];
	mul.f32 	%f87, %f86, %f86;
	div.rn.f32 	%f88, %f87, %f168;
	st.global.f32 	[%rd41+-16], %f88;
	ld.global.f32 	%f89, [%rd41+-12];
	mul.f32 	%f90, %f89, %f89;
	div.rn.f32 	%f91, %f90, %f168;
	st.global.f32 	[%rd41+-12], %f91;
	ld.global.f32 	%f92, [%rd41+-8];
	mul.f32 	%f93, %f92, %f92;
	div.rn.f32 	%f94, %f93, %f168;
	st.global.f32 	[%rd41+-8], %f94;
	ld.global.f32 	%f95, [%rd41+-4];
	mul.f32 	%f96, %f95, %f95;
	div.rn.f32 	%f97, %f96, %f168;
	st.global.f32 	[%rd41+-4], %f97;
	ld.global.f32 	%f98, [%rd41];
	mul.f32 	%f99, %f98, %f98;
	div.rn.f32 	%f100, %f99, %f168;
	st.global.f32 	[%rd41], %f100;
	ld.global.f32 	%f101, [%rd41+4];
	mul.f32 	%f102, %f101, %f101;
	div.rn.f32 	%f103, %f102, %f168;
	st.global.f32 	[%rd41+4], %f103;
	ld.global.f32 	%f104, [%rd41+8];
	mul.f32 	%f105, %f104, %f104;
	div.rn.f32 	%f106, %f105, %f168;
	st.global.f32 	[%rd41+8], %f106;
	ld.global.f32 	%f107, [%rd41+12];
	mul.f32 	%f108, %f107, %f107;
	div.rn.f32 	%f109, %f108, %f168;
	st.global.f32 	[%rd41+12], %f109;
	ld.global.f32 	%f110, [%rd41+16];
	mul.f32 	%f111, %f110, %f110;
	div.rn.f32 	%f112, %f111, %f168;
	st.global.f32 	[%rd41+16], %f112;
	ld.global.f32 	%f113, [%rd41+20];
	mul.f32 	%f114, %f113, %f113;
	div.rn.f32 	%f115, %f114, %f168;
	st.global.f32 	[%rd41+20], %f115;
	ld.global.f32 	%f116, [%rd41+24];
	mul.f32 	%f117, %f116, %f116;
	div.rn.f32 	%f118, %f117, %f168;
	st.global.f32 	[%rd41+24], %f118;
	ld.global.f32 	%f119, [%rd41+28];
	mul.f32 	%f120, %f119, %f119;
	div.rn.f32 	%f121, %f120, %f168;
	st.global.f32 	[%rd41+28], %f121;
	add.s32 	%r64, %r64, 16;
	add.s32 	%r63, %r63, 16;
	setp.ne.s32 	%p13, %r64, 0;
	@%p13 bra 	$L__BB2_17;
$L__BB2_18:
	setp.eq.s32 	%p14, %r20, 0;
	@%p14 bra 	$L__BB2_27;
	and.b32  	%r32, %r44, 7;
	setp.lt.u32 	%p15, %r20, 8;
	@%p15 bra 	$L__BB2_21;
	add.s32 	%r54, %r65, %r19;
	mul.wide.s32 	%rd42, %r54, 4;
	add.s64 	%rd43, %rd1, %rd42;
	ld.global.f32 	%f122, [%rd43];
	mul.f32 	%f123, %f122, %f122;
	div.rn.f32 	%f124, %f123, %f168;
	st.global.f32 	[%rd43], %f124;
	ld.global.f32 	%f125, [%rd43+4];
	mul.f32 	%f126, %f125, %f125;
	div.rn.f32 	%f127, %f126, %f168;
	st.global.f32 	[%rd43+4], %f127;
	ld.global.f32 	%f128, [%rd43+8];
	mul.f32 	%f129, %f128, %f128;
	div.rn.f32 	%f130, %f129, %f168;
	st.global.f32 	[%rd43+8], %f130;
	ld.global.f32 	%f131, [%rd43+12];
	mul.f32 	%f132, %f131, %f131;
	div.rn.f32 	%f133, %f132, %f168;
	st.global.f32 	[%rd43+12], %f133;
	ld.global.f32 	%f134, [%rd43+16];
	mul.f32 	%f135, %f134, %f134;
	div.rn.f32 	%f136, %f135, %f168;
	st.global.f32 	[%rd43+16], %f136;
	ld.global.f32 	%f137, [%rd43+20];
	mul.f32 	%f138, %f137, %f137;
	div.rn.f32 	%f139, %f138, %f168;
	st.global.f32 	[%rd43+20], %f139;
	ld.global.f32 	%f140, [%rd43+24];
	mul.f32 	%f141, %f140, %f140;
	div.rn.f32 	%f142, %f141, %f168;
	st.global.f32 	[%rd43+24], %f142;
	ld.global.f32 	%f143, [%rd43+28];
	mul.f32 	%f144, %f143, %f143;
	div.rn.f32 	%f145, %f144, %f168;
	st.global.f32 	[%rd43+28], %f145;
	add.s32 	%r65, %r65, 8;
$L__BB2_21:
	setp.eq.s32 	%p16, %r32, 0;
	@%p16 bra 	$L__BB2_27;
	and.b32  	%r35, %r44, 3;
	setp.lt.u32 	%p17, %r32, 4;
	@%p17 bra 	$L__BB2_24;
	add.s32 	%r55, %r65, %r19;
	mul.wide.s32 	%rd44, %r55, 4;
	add.s64 	%rd45, %rd1, %rd44;
	ld.global.f32 	%f146, [%rd45];
	mul.f32 	%f147, %f146, %f146;
	div.rn.f32 	%f148, %f147, %f168;
	st.global.f32 	[%rd45], %f148;
	ld.global.f32 	%f149, [%rd45+4];
	mul.f32 	%f150, %f149, %f149;
	div.rn.f32 	%f151, %f150, %f168;
	st.global.f32 	[%rd45+4], %f151;
	ld.global.f32 	%f152, [%rd45+8];
	mul.f32 	%f153, %f152, %f152;
	div.rn.f32 	%f154, %f153, %f168;
	st.global.f32 	[%rd45+8], %f154;
	ld.global.f32 	%f155, [%rd45+12];
	mul.f32 	%f156, %f155, %f155;
	div.rn.f32 	%f157, %f156, %f168;
	st.global.f32 	[%rd45+12], %f157;
	add.s32 	%r65, %r65, 4;
$L__BB2_24:
	setp.eq.s32 	%p18, %r35, 0;
	@%p18 bra 	$L__BB2_27;
	add.s32 	%r69, %r65, %r19;
	neg.s32 	%r68, %r35;
$L__BB2_26:
	.pragma "nounroll";
	mul.wide.s32 	%rd46, %r69, 4;
	add.s64 	%rd47, %rd1, %rd46;
	ld.global.f32 	%f158, [%rd47];
	mul.f32 	%f159, %f158, %f158;
	div.rn.f32 	%f160, %f159, %f168;
	st.global.f32 	[%rd47], %f160;
	add.s32 	%r69, %r69, 1;
	add.s32 	%r68, %r68, 1;
	setp.ne.s32 	%p19, %r68, 0;
	@%p19 bra 	$L__BB2_26;
$L__BB2_27:
	ret;

}


// ===== COMPILED SASS (sm_100) =====

	.target	sm_100

	.elftype	@"ET_EXEC"


//--------------------- .note.nv.tkinfo           --------------------------
	.section	.note.nv.tkinfo,"",@"SHT_NOTE"
	.sectionflags	@"SHF_NOTE_NV_TKINFO"
	.tkinfo
        /*0018*/ 	.word	0x00000002
        /*0030*/ 	.string	""
        /*0030*/ 	.string	"ptxas"
        /*0030*/ 	.string	"Cuda compilation tools, release 13.0, V13.0.88"
        /*0030*/ 	.string	"Build cuda_13.0.r13.0/compiler.36424714_0"
        /*0030*/ 	.string	"-arch sm_100 -m 64 "



//--------------------- .note.nv.cuinfo           --------------------------
	.section	.note.nv.cuinfo,"",@"SHT_NOTE"
	.sectionflags	@"SHF_NOTE_NV_CUINFO"
        /*0018*/ 	.short	0x0002
        /*001a*/ 	.short	0x0064
        /*001c*/ 	.short	0x0082
	.zero		2


//--------------------- .nv.info                  --------------------------
	.section	.nv.info,"",@"SHT_CUDA_INFO"
	.align	4


	//----- nvinfo : EIATTR_REGCOUNT
	.align		4
        /*0000*/ 	.byte	0x04, 0x2f
        /*0002*/ 	.short	(.L_1 - .L_0)
	.align		4
.L_0:
        /*0004*/ 	.word	index@(_Z15normalizeMatrixPfi)
        /*0008*/ 	.word	0x00000020


	//----- nvinfo : EIATTR_FRAME_SIZE
	.align		4
.L_1:
        /*000c*/ 	.byte	0x04, 0x11
        /*000e*/ 	.short	(.L_3 - .L_2)
	.align		4
.L_2:
        /*0010*/ 	.word	index@($__internal_1_$__cuda_sm3x_div_rn_noftz_f32_slowpath)
        /*0014*/ 	.word	0x00000000


	//----- nvinfo : EIATTR_FRAME_SIZE
	.align		4
.L_3:
        /*0018*/ 	.byte	0x04, 0x11
        /*001a*/ 	.short	(.L_5 - .L_4)
	.align		4
.L_4:
        /*001c*/ 	.word	index@(_Z15normalizeMatrixPfi)
        /*0020*/ 	.word	0x00000000


	//----- nvinfo : EIATTR_REGCOUNT
	.align		4
.L_5:
        /*0024*/ 	.byte	0x04, 0x2f
        /*0026*/ 	.short	(.L_7 - .L_6)
	.align		4
.L_6:
        /*0028*/ 	.word	index@(_Z12expandMatrixPfi)
        /*002c*/ 	.word	0x0000001e


	//----- nvinfo : EIATTR_FRAME_SIZE
	.align		4
.L_7:
        /*0030*/ 	.byte	0x04, 0x11
        /*0032*/ 	.short	(.L_9 - .L_8)
	.align		4
.L_8:
        /*0034*/ 	.word	index@(_Z12expandMatrixPfi)
        /*0038*/ 	.word	0x00000000


	//----- nvinfo : EIATTR_REGCOUNT
	.align		4
.L_9:
        /*003c*/ 	.byte	0x04, 0x2f
        /*003e*/ 	.short	(.L_11 - .L_10)
	.align		4
.L_10:
        /*0040*/ 	.word	index@(_Z13inflateMatrixPfi)
        /*0044*/ 	.word	0x00000020


	//----- nvinfo : EIATTR_FRAME_SIZE
	.align		4
.L_11:
        /*0048*/ 	.byte	0x04, 0x11
        /*004a*/ 	.short	(.L_13 - .L_12)
	.align		4
.L_12:
        /*004c*/ 	.word	index@($__internal_0_$__cuda_sm3x_div_rn_noftz_f32_slowpath)
        /*0050*/ 	.word	0x00000000


	//----- nvinfo : EIATTR_FRAME_SIZE
	.align		4
.L_13:
        /*0054*/ 	.byte	0x04, 0x11
        /*0056*/ 	.short	(.L_15 - .L_14)
	.align		4
.L_14:
        /*0058*/ 	.word	index@(_Z13inflateMatrixPfi)
        /*005c*/ 	.word	0x00000000


	//----- nvinfo : EIATTR_MIN_STACK_SIZE
	.align		4
.L_15:
        /*0060*/ 	.byte	0x04, 0x12
        /*0062*/ 	.short	(.L_17 - .L_16)
	.align		4
.L_16:
        /*0064*/ 	.word	index@(_Z13inflateMatrixPfi)
        /*0068*/ 	.word	0x00000000


	//----- nvinfo : EIATTR_MIN_STACK_SIZE
	.align		4
.L_17:
        /*006c*/ 	.byte	0x04, 0x12
        /*006e*/ 	.short	(.L_19 - .L_18)
	.align		4
.L_18:
        /*0070*/ 	.word	index@(_Z12expandMatrixPfi)
        /*0074*/ 	.word	0x00000000


	//----- nvinfo : EIATTR_MIN_STACK_SIZE
	.align		4
.L_19:
        /*0078*/ 	.byte	0x04, 0x12
        /*007a*/ 	.short	(.L_21 - .L_20)
	.align		4
.L_20:
        /*007c*/ 	.word	index@(_Z15normalizeMatrixPfi)
        /*0080*/ 	.word	0x00000000
.L_21:


//--------------------- .nv.compat                --------------------------
	.section	.nv.compat,"",@"SHT_CUDA_COMPAT_INFO"
	.align	4
        /*0000*/ 	.byte	0x02, 0x09, 0x00, 0x00, 0x02, 0x02, 0x01, 0x00, 0x02, 0x05, 0x05, 0x00, 0x03, 0x07, 0x01, 0x01
        /*0010*/ 	.byte	0x02, 0x03, 0x00, 0x00, 0x02, 0x06, 0x01, 0x00, 0x04, 0x0b, 0x08, 0x00, 0x01, 0x00, 0x00, 0x00
        /*0020*/ 	.byte	0x00, 0x00, 0x00, 0x00


//--------------------- .nv.info._Z13inflateMatrixPfi --------------------------
	.section	.nv.info._Z13inflateMatrixPfi,"",@"SHT_CUDA_INFO"
	.sectionflags	@""
	.align	4


	//----- nvinfo : EIATTR_CUDA_API_VERSION
	.align		4
        /*0000*/ 	.byte	0x04, 0x37
        /*0002*/ 	.short	(.L_23 - .L_22)
.L_22:
        /*0004*/ 	.word	0x00000082


	//----- nvinfo : EIATTR_KPARAM_INFO
	.align		4
.L_23:
        /*0008*/ 	.byte	0x04, 0x17
        /*000a*/ 	.short	(.L_25 - .L_24)
.L_24:
        /*000c*/ 	.word	0x00000000
        /*0010*/ 	.short	0x0001
        /*0012*/ 	.short	0x0008
        /*0014*/ 	.byte	0x00, 0xf0, 0x11, 0x00


	//----- nvinfo : EIATTR_KPARAM_INFO
	.align		4
.L_25:
        /*0018*/ 	.byte	0x04, 0x17
        /*001a*/ 	.short	(.L_27 - .L_26)
.L_26:
        /*001c*/ 	.word	0x00000000
        /*0020*/ 	.short	0x0000
        /*0022*/ 	.short	0x0000
        /*0024*/ 	.byte	0x00, 0xf5, 0x21, 0x00


	//----- nvinfo : EIATTR_SPARSE_MMA_MASK
	.align		4
.L_27:
        /*0028*/ 	.byte	0x03, 0x50
        /*002a*/ 	.short	0x0000


	//----- nvinfo : EIATTR_MAXREG_COUNT
	.align		4
        /*002c*/ 	.byte	0x03, 0x1b
        /*002e*/ 	.short	0x00ff


	//----- nvinfo : EIATTR_MERCURY_ISA_VERSION
	.align		4
        /*0030*/ 	.byte	0x03, 0x5f
        /*0032*/ 	.short	0x0101


	//----- nvinfo : EIATTR_VRC_CTA_INIT_COUNT
	.align		4
        /*0034*/ 	.byte	0x02, 0x4a
	.zero		1
	.zero		1


	//----- nvinfo : EIATTR_EXIT_INSTR_OFFSETS
	.align		4
        /*0038*/ 	.byte	0x04, 0x1c
        /*003a*/ 	.short	(.L_29 - .L_28)


	//   ....[0]....
.L_28:
        /*003c*/ 	.word	0x00000080


	//   ....[1]....
        /*0040*/ 	.word	0x000008e0


	//   ....[2]....
        /*0044*/ 	.word	0x00001aa0


	//   ....[3]....
        /*0048*/ 	.word	0x00002380


	//   ....[4]....
        /*004c*/ 	.word	0x00002840


	//   ....[5]....
        /*0050*/ 	.word	0x000029d0


	//----- nvinfo : EIATTR_CRS_STACK_SIZE
	.align		4
.L_29:
        /*0054*/ 	.byte	0x04, 0x1e
        /*0056*/ 	.short	(.L_31 - .L_30)
.L_30:
        /*0058*/ 	.word	0x00000000


	//----- nvinfo : EIATTR_CBANK_PARAM_SIZE
	.align		4
.L_31:
        /*005c*/ 	.byte	0x03, 0x19
        /*005e*/ 	.short	0x000c


	//----- nvinfo : EIATTR_PARAM_CBANK
	.align		4
        /*0060*/ 	.byte	0x04, 0x0a
        /*0062*/ 	.short	(.L_33 - .L_32)
	.align		4
.L_32:
        /*0064*/ 	.word	index@(.nv.constant0._Z13inflateMatrixPfi)
        /*0068*/ 	.short	0x0380
        /*006a*/ 	.short	0x000c


	//----- nvinfo : EIATTR_SW_WAR
	.align		4
.L_33:
        /*006c*/ 	.byte	0x04, 0x36
        /*006e*/ 	.short	(.L_35 - .L_34)
.L_34:
        /*0070*/ 	.word	0x00000008
.L_35:


//--------------------- .nv.info._Z12expandMatrixPfi --------------------------
	.section	.nv.info._Z12expandMatrixPfi,"",@"SHT_CUDA_INFO"
	.sectionflags	@""
	.align	4


	//----- nvinfo : EIATTR_CUDA_API_VERSION
	.align		4
        /*0000*/ 	.byte	0x04, 0x37
        /*0002*/ 	.short	(.L_37 - .L_36)
.L_36:
        /*0004*/ 	.word	0x00000082


	//----- nvinfo : EIATTR_KPARAM_INFO
	.align		4
.L_37:
        /*0008*/ 	.byte	0x04, 0x17
        /*000a*/ 	.short	(.L_39 - .L_38)
.L_38:
        /*000c*/ 	.word	0x00000000
        /*0010*/ 	.short	0x0001
        /*0012*/ 	.short	0x0008
        /*0014*/ 	.byte	0x00, 0xf0, 0x11, 0x00


	//----- nvinfo : EIATTR_KPARAM_INFO
	.align		4
.L_39:
        /*0018*/ 	.byte	0x04, 0x17
        /*001a*/ 	.short	(.L_41 - .L_40)
.L_40:
        /*001c*/ 	.word	0x00000000
        /*0020*/ 	.short	0x0000
        /*0022*/ 	.short	0x0000
        /*0024*/ 	.byte	0x00, 0xf5, 0x21, 0x00


	//----- nvinfo : EIATTR_SPARSE_MMA_MASK
	.align		4
.L_41:
        /*0028*/ 	.byte	0x03, 0x50
        /*002a*/ 	.short	0x0000


	//----- nvinfo : EIATTR_MAXREG_COUNT
	.align		4
        /*002c*/ 	.byte	0x03, 0x1b
        /*002e*/ 	.short	0x00ff


	//----- nvinfo : EIATTR_MERCURY_ISA_VERSION
	.align		4
        /*0030*/ 	.byte	0x03, 0x5f
        /*0032*/ 	.short	0x0101


	//----- nvinfo : EIATTR_VRC_CTA_INIT_COUNT
	.align		4
        /*0034*/ 	.byte	0x02, 0x4a
	.zero		1
	.zero		1


	//----- nvinfo : EIATTR_EXIT_INSTR_OFFSETS
	.align		4
        /*0038*/ 	.byte	0x04, 0x1c
        /*003a*/ 	.short	(.L_43 - .L_42)


	//   ....[0]....
.L_42:
        /*003c*/ 	.word	0x00000080


	//   ....[1]....
        /*0040*/ 	.word	0x000009c0


	//----- nvinfo : EIATTR_CBANK_PARAM_SIZE
	.align		4
.L_43:
        /*0044*/ 	.byte	0x03, 0x19
        /*0046*/ 	.short	0x000c


	//----- nvinfo : EIATTR_PARAM_CBANK
	.align		4
        /*0048*/ 	.byte	0x04, 0x0a
        /*004a*/ 	.short	(.L_45 - .L_44)
	.align		4
.L_44:
        /*004c*/ 	.word	index@(.nv.constant0._Z12expandMatrixPfi)
        /*0050*/ 	.short	0x0380
        /*0052*/ 	.short	0x000c


	//----- nvinfo : EIATTR_SW_WAR
	.align		4
.L_45:
        /*0054*/ 	.byte	0x04, 0x36
        /*0056*/ 	.short	(.L_47 - .L_46)
.L_46:
        /*0058*/ 	.word	0x00000008
.L_47:


//--------------------- .nv.info._Z15normalizeMatrixPfi --------------------------
	.section	.nv.info._Z15normalizeMatrixPfi,"",@"SHT_CUDA_INFO"
	.sectionflags	@""
	.align	4


	//----- nvinfo : EIATTR_CUDA_API_VERSION
	.align		4
        /*0000*/ 	.byte	0x04, 0x37
        /*0002*/ 	.short	(.L_49 - .L_48)
.L_48:
        /*0004*/ 	.word	0x00000082


	//----- nvinfo : EIATTR_KPARAM_INFO
	.align		4
.L_49:
        /*0008*/ 	.byte	0x04, 0x17
        /*000a*/ 	.short	(.L_51 - .L_50)
.L_50:
        /*000c*/ 	.word	0x00000000
        /*0010*/ 	.short	0x0001
        /*0012*/ 	.short	0x0008
        /*0014*/ 	.byte	0x00, 0xf0, 0x11, 0x00


	//----- nvinfo : EIATTR_KPARAM_INFO
	.align		4
.L_51:
        /*0018*/ 	.byte	0x04, 0x17
        /*001a*/ 	.short	(.L_53 - .L_52)
.L_52:
        /*001c*/ 	.word	0x00000000
        /*0020*/ 	.short	0x0000
        /*0022*/ 	.short	0x0000
        /*0024*/ 	.byte	0x00, 0xf5, 0x21, 0x00


	//----- nvinfo : EIATTR_SPARSE_MMA_MASK
	.align		4
.L_53:
        /*0028*/ 	.byte	0x03, 0x50
        /*002a*/ 	.short	0x0000


	//----- nvinfo : EIATTR_MAXREG_COUNT
	.align		4
        /*002c*/ 	.byte	0x03, 0x1b
        /*002e*/ 	.short	0x00ff


	//----- nvinfo : EIATTR_MERCURY_ISA_VERSION
	.align		4
        /*0030*/ 	.byte	0x03, 0x5f
        /*0032*/ 	.short	0x0101


	//----- nvinfo : EIATTR_VRC_CTA_INIT_COUNT
	.align		4
        /*0034*/ 	.byte	0x02, 0x4a
	.zero		1
	.zero		1


	//----- nvinfo : EIATTR_EXIT_INSTR_OFFSETS
	.align		4
        /*0038*/ 	.byte	0x04, 0x1c
        /*003a*/ 	.short	(.L_55 - .L_54)


	//   ....[0]....
.L_54:
        /*003c*/ 	.word	0x00000080


	//   ....[1]....
        /*0040*/ 	.word	0x000008e0


	//   ....[2]....
        /*0044*/ 	.word	0x000019e0


	//   ....[3]....
        /*0048*/ 	.word	0x000022c0


	//   ....[4]....
        /*004c*/ 	.word	0x00002770


	//   ....[5]....
        /*0050*/ 	.word	0x00002900


	//----- nvinfo : EIATTR_CRS_STACK_SIZE
	.align		4
.L_55:
        /*0054*/ 	.byte	0x04, 0x1e
        /*0056*/ 	.short	(.L_57 - .L_56)
.L_56:
        /*0058*/ 	.word	0x00000000


	//----- nvinfo : EIATTR_CBANK_PARAM_SIZE
	.align		4
.L_57:
        /*005c*/ 	.byte	0x03, 0x19
        /*005e*/ 	.short	0x000c


	//----- nvinfo : EIATTR_PARAM_CBANK
	.align		4
        /*0060*/ 	.byte	0x04, 0x0a
        /*0062*/ 	.short	(.L_59 - .L_58)
	.align		4
.L_58:
        /*0064*/ 	.word	index@(.nv.constant0._Z15normalizeMatrixPfi)
        /*0068*/ 	.short	0x0380
        /*006a*/ 	.short	0x000c


	//----- nvinfo : EIATTR_SW_WAR
	.align		4
.L_59:
        /*006c*/ 	.byte	0x04, 0x36
        /*006e*/ 	.short	(.L_61 - .L_60)
.L_60:
        /*0070*/ 	.word	0x00000008
.L_61:


//--------------------- .nv.callgraph             --------------------------
	.section	.nv.callgraph,"",@"SHT_CUDA_CALLGRAPH"
	.align	4
	.sectionentsize	8
	.align		4
        /*0000*/ 	.word	0x00000000
	.align		4
        /*0004*/ 	.word	0xffffffff
	.align		4
        /*0008*/ 	.word	0x00000000
	.align		4
        /*000c*/ 	.word	0xfffffffe
	.align		4
        /*0010*/ 	.word	0x00000000
	.align		4
        /*0014*/ 	.word	0xfffffffd
	.align		4
        /*0018*/ 	.word	0x00000000
	.align		4
        /*001c*/ 	.word	0xfffffffc


//--------------------- .text._Z13inflateMatrixPfi --------------------------
	.section	.text._Z13inflateMatrixPfi,"ax",@progbits
	.align	128
        .global         _Z13inflateMatrixPfi
        .type           _Z13inflateMatrixPfi,@function
        .size           _Z13inflateMatrixPfi,(.L_x_169 - _Z13inflateMatrixPfi)
        .other          _Z13inflateMatrixPfi,@"STO_CUDA_ENTRY STV_DEFAULT"
_Z13inflateMatrixPfi:
.text._Z13inflateMatrixPfi:
[----:B------:R-:W-:Y:S01]  /*0000*/  LDC R1, c[0x0][0x37c] ;  /* 0x0000df00ff017b82 */ /* 0x000fe20000000800 */
[----:B------:R-:W0:Y:S07]  /*0010*/  S2R R3, SR_TID.X ;  /* 0x0000000000037919 */ /* 0x000e2e0000002100 */
[----:B------:R-:W0:Y:S01]  /*0020*/  S2UR UR4, SR_CTAID.X ;  /* 0x00000000000479c3 */ /* 0x000e220000002500 */
[----:B------:R-:W1:Y:S07]  /*0030*/  LDCU UR5, c[0x0][0x388] ;  /* 0x00007100ff0577ac */ /* 0x000e6e0008000800 */
[----:B------:R-:W0:Y:S02]  /*0040*/  LDC R0, c[0x0][0x360] ;  /* 0x0000d800ff007b82 */ /* 0x000e240000000800 */
[----:B0-----:R-:W-:Y:S01]  /*0050*/  IMAD R0, R0, UR4, R3 ;  /* 0x0000000400007c24 */ /* 0x001fe2000f8e0203 */
[----:B-1----:R-:W-:-:S04]  /*0060*/  MOV R3, UR5 ;  /* 0x0000000500037c02 */ /* 0x002fc80008000f00 */
[----:B------:R-:W-:-:S13]  /*0070*/  ISETP.GE.AND P0, PT, R0, R3, PT ;  /* 0x000000030000720c */ /* 0x000fda0003f06270 */
[----:B------:R-:W-:Y:S05]  /*0080*/  @P0 EXIT ;  /* 0x000000000000094d */ /* 0x000fea0003800000 */
[----:B------:R-:W-:Y:S01]  /*0090*/  ISETP.GE.AND P0, PT, R3, 0x1, PT ;  /* 0x000000010300780c */ /* 0x000fe20003f06270 */
[----:B------:R-:W0:Y:S01]  /*00a0*/  LDCU.64 UR6, c[0x0][0x358] ;  /* 0x00006b00ff0677ac */ /* 0x000e220008000a00 */
[----:B------:R-:W-:-:S11]  /*00b0*/  HFMA2 R7, -RZ, RZ, 0, 0 ;  /* 0x00000000ff077431 */ /* 0x000fd600000001ff */
[----:B------:R-:W-:Y:S05]  /*00c0*/  @!P0 BRA `(.L_x_0) ;  /* 0x0000000800008947 */ /* 0x000fea0003800000 */
[C---:B------:R-:W-:Y:S02]  /*00d0*/  IADD3 R2, PT, PT, R3.reuse, -0x1, RZ ;  /* 0xffffffff03027810 */ /* 0x040fe40007ffe0ff */
[----:B------:R-:W-:Y:S02]  /*00e0*/  LOP3.LUT R4, R3, 0xf, RZ, 0xc0, !PT ;  /* 0x0000000f03047812 */ /* 0x000fe400078ec0ff */
[----:B------:R-:W-:Y:S02]  /*00f0*/  ISETP.GE.U32.AND P0, PT, R2, 0xf, PT ;  /* 0x0000000f0200780c */ /* 0x000fe40003f06070 */
[----:B------:R-:W-:Y:S02]  /*0100*/  ISETP.NE.AND P1, PT, R4, RZ, PT ;  /* 0x000000ff0400720c */ /* 0x000fe40003f25270 */
[----:B------:R-:W-:Y:S02]  /*0110*/  MOV R7, RZ ;  /* 0x000000ff00077202 */ /* 0x000fe40000000f00 */
[----:B------:R-:W-:-:S07]  /*0120*/  MOV R5, RZ ;  /* 0x000000ff00057202 */ /* 0x000fce0000000f00 */
[----:B------:R-:W-:Y:S05]  /*0130*/  @!P0 BRA `(.L_x_1) ;  /* 0x0000000000e88947 */ /* 0x000fea0003800000 */
[----:B------:R-:W-:Y:S02]  /*0140*/  LOP3.LUT R5, R3, 0x7ffffff0, RZ, 0xc0, !PT ;  /* 0x7ffffff003057812 */ /* 0x000fe400078ec0ff */
[----:B------:R-:W-:Y:S02]  /*0150*/  MOV R7, RZ ;  /* 0x000000ff00077202 */ /* 0x000fe40000000f00 */
[----:B------:R-:W-:Y:S02]  /*0160*/  MOV R6, R0 ;  /* 0x0000000000067202 */ /* 0x000fe40000000f00 */
[----:B------:R-:W-:-:S07]  /*0170*/  IADD3 R8, PT, PT, -R5, RZ, RZ ;  /* 0x000000ff05087210 */ /* 0x000fce0007ffe1ff */
.L_x_2:
[----:B------:R-:W1:Y:S08]  /*0180*/  LDC.64 R12, c[0x0][0x380] ;  /* 0x0000e000ff0c7b82 */ /* 0x000e700000000a00 */
[----:B------:R-:W2:Y:S01]  /*0190*/  LDC R3, c[0x0][0x388] ;  /* 0x0000e200ff037b82 */ /* 0x000ea20000000800 */
[----:B-1----:R-:W-:-:S05]  /*01a0*/  IMAD.WIDE R12, R6, 0x4, R12 ;  /* 0x00000004060c7825 */ /* 0x002fca00078e020c */
[----:B0-----:R0:W3:Y:S01]  /*01b0*/  LDG.E R2, desc[UR6][R12.64] ;  /* 0x000000060c027981 */ /* 0x0010e2000c1e1900 */
[----:B--2---:R-:W-:-:S04]  /*01c0*/  IMAD.WIDE.U32 R28, R3, 0x4, R12 ;  /* 0x00000004031c7825 */ /* 0x004fc800078e000c */
[C---:B------:R-:W-:Y:S02]  /*01d0*/  IMAD.WIDE.U32 R14, R3.reuse, 0x4, R28 ;  /* 0x00000004030e7825 */ /* 0x040fe400078e001c */
[----:B------:R-:W2:Y:S02]  /*01e0*/  LDG.E R28, desc[UR6][R28.64] ;  /* 0x000000061c1c7981 */ /* 0x000ea4000c1e1900 */
[C---:B------:R-:W-:Y:S02]  /*01f0*/  IMAD.WIDE.U32 R22, R3.reuse, 0x4, R14 ;  /* 0x0000000403167825 */ /* 0x040fe400078e000e */
[----:B------:R1:W4:Y:S04]  /*0200*/  LDG.E R27, desc[UR6][R14.64] ;  /* 0x000000060e1b7981 */ /* 0x000328000c1e1900 */
[----:B------:R-:W5:Y:S01]  /*0210*/  LDG.E R26, desc[UR6][R22.64] ;  /* 0x00000006161a7981 */ /* 0x000f62000c1e1900 */
[----:B------:R-:W-:-:S05]  /*0220*/  IMAD.WIDE.U32 R24, R3, 0x4, R22 ;  /* 0x0000000403187825 */ /* 0x000fca00078e0016 */
[----:B------:R-:W5:Y:S01]  /*0230*/  LDG.E R11, desc[UR6][R24.64] ;  /* 0x00000006180b7981 */ /* 0x000f62000c1e1900 */
[----:B------:R-:W-:-:S05]  /*0240*/  IMAD.WIDE.U32 R20, R3, 0x4, R24 ;  /* 0x0000000403147825 */ /* 0x000fca00078e0018 */
[----:B------:R-:W5:Y:S01]  /*0250*/  LDG.E R10, desc[UR6][R20.64] ;  /* 0x00000006140a7981 */ /* 0x000f62000c1e1900 */
[----:B0-----:R-:W-:-:S05]  /*0260*/  IMAD.WIDE.U32 R12, R3, 0x4, R20 ;  /* 0x00000004030c7825 */ /* 0x001fca00078e0014 */
[----:B------:R0:W5:Y:S01]  /*0270*/  LDG.E R9, desc[UR6][R12.64] ;  /* 0x000000060c097981 */ /* 0x000162000c1e1900 */
[----:B------:R-:W-:-:S04]  /*0280*/  IMAD.WIDE.U32 R18, R3, 0x4, R12 ;  /* 0x0000000403127825 */ /* 0x000fc800078e000c */
[C---:B------:R-:W-:Y:S02]  /*0290*/  IMAD.WIDE.U32 R16, R3.reuse, 0x4, R18 ;  /* 0x0000000403107825 */ /* 0x040fe400078e0012 */
[----:B------:R-:W5:Y:S02]  /*02a0*/  LDG.E R18, desc[UR6][R18.64] ;  /* 0x0000000612127981 */ /* 0x000f64000c1e1900 */
[C---:B-1----:R-:W-:Y:S02]  /*02b0*/  IMAD.WIDE.U32 R14, R3.reuse, 0x4, R16 ;  /* 0x00000004030e7825 */ /* 0x042fe400078e0010 */
[----:B------:R-:W5:Y:S02]  /*02c0*/  LDG.E R16, desc[UR6][R16.64] ;  /* 0x0000000610107981 */ /* 0x000f64000c1e1900 */
[C---:B0-----:R-:W-:Y:S02]  /*02d0*/  IMAD.WIDE.U32 R12, R3.reuse, 0x4, R14 ;  /* 0x00000004030c7825 */ /* 0x041fe400078e000e */
[----:B------:R-:W5:Y:S02]  /*02e0*/  LDG.E R29, desc[UR6][R14.64] ;  /* 0x000000060e1d7981 */ /* 0x000f64000c1e1900 */
[----:B------:R-:W-:-:S02]  /*02f0*/  IMAD.WIDE.U32 R20, R3, 0x4, R12 ;  /* 0x0000000403147825 */ /* 0x000fc400078e000c */
[----:B------:R0:W5:Y:S02]  /*0300*/  LDG.E R17, desc[UR6][R12.64] ;  /* 0x000000060c117981 */ /* 0x000164000c1e1900 */
[C---:B------:R-:W-:Y:S02]  /*0310*/  IMAD.WIDE.U32 R22, R3.reuse, 0x4, R20 ;  /* 0x0000000403167825 */ /* 0x040fe400078e0014 */
[----:B------:R-:W5:Y:S02]  /*0320*/  LDG.E R20, desc[UR6][R20.64] ;  /* 0x0000000614147981 */ /* 0x000f64000c1e1900 */
[C---:B------:R-:W-:Y:S02]  /*0330*/  IMAD.WIDE.U32 R24, R3.reuse, 0x4, R22 ;  /* 0x0000000403187825 */ /* 0x040fe400078e0016 */
[----:B------:R-:W5:Y:S02]  /*0340*/  LDG.E R22, desc[UR6][R22.64] ;  /* 0x0000000616167981 */ /* 0x000f64000c1e1900 */
[----:B0-----:R-:W-:-:S02]  /*0350*/  IMAD.WIDE.U32 R12, R3, 0x4, R24 ;  /* 0x00000004030c7825 */ /* 0x001fc400078e0018 */
[----:B------:R-:W5:Y:S02]  /*0360*/  LDG.E R24, desc[UR6][R24.64] ;  /* 0x0000000618187981 */ /* 0x000f64000c1e1900 */
[----:B------:R-:W-:Y:S02]  /*0370*/  IMAD.WIDE.U32 R14, R3, 0x4, R12 ;  /* 0x00000004030e7825 */ /* 0x000fe400078e000c */
[----:B------:R-:W5:Y:S04]  /*0380*/  LDG.E R19, desc[UR6][R12.64] ;  /* 0x000000060c137981 */ /* 0x000f68000c1e1900 */
[----:B------:R-:W5:Y:S01]  /*0390*/  LDG.E R14, desc[UR6][R14.64] ;  /* 0x000000060e0e7981 */ /* 0x000f62000c1e1900 */
[----:B------:R-:W-:-:S04]  /*03a0*/  IADD3 R8, PT, PT, R8, 0x10, RZ ;  /* 0x0000001008087810 */ /* 0x000fc80007ffe0ff */
[----:B------:R-:W-:Y:S02]  /*03b0*/  ISETP.NE.AND P0, PT, R8, RZ, PT ;  /* 0x000000ff0800720c */ /* 0x000fe40003f05270 */
[----:B------:R-:W-:Y:S01]  /*03c0*/  LEA R6, R3, R6, 0x4 ;  /* 0x0000000603067211 */ /* 0x000fe200078e20ff */
[----:B---3--:R-:W-:-:S04]  /*03d0*/  FADD R7, R2, R7 ;  /* 0x0000000702077221 */ /* 0x008fc80000000000 */
[----:B--2---:R-:W-:-:S04]  /*03e0*/  FADD R28, R7, R28 ;  /* 0x0000001c071c7221 */ /* 0x004fc80000000000 */
[----:B----4-:R-:W-:-:S04]  /*03f0*/  FADD R27, R28, R27 ;  /* 0x0000001b1c1b7221 */ /* 0x010fc80000000000 */
[----:B-----5:R-:W-:-:S04]  /*0400*/  FADD R26, R27, R26 ;  /* 0x0000001a1b1a7221 */ /* 0x020fc80000000000 */
[----:B------:R-:W-:-:S04]  /*0410*/  FADD R11, R26, R11 ;  /* 0x0000000b1a0b7221 */ /* 0x000fc80000000000 */
        /* <DEDUP_REMOVED lines=10> */
[----:B------:R-:W-:Y:S01]  /*04c0*/  FADD R7, R19, R14 ;  /* 0x0000000e13077221 */ /* 0x000fe20000000000 */
[----:B------:R-:W-:Y:S06]  /*04d0*/  @P0 BRA `(.L_x_2) ;  /* 0xfffffffc00280947 */ /* 0x000fec000383ffff */
.L_x_1:
[----:B------:R-:W-:Y:S05]  /*04e0*/  @!P1 BRA `(.L_x_0) ;  /* 0x0000000000f89947 */ /* 0x000fea0003800000 */
[----:B------:R-:W-:Y:S02]  /*04f0*/  ISETP.GE.U32.AND P0, PT, R4, 0x8, PT ;  /* 0x000000080400780c */ /* 0x000fe40003f06070 */
[----:B------:R-:W-:-:S04]  /*0500*/  LOP3.LUT R2, R3, 0x7, RZ, 0xc0, !PT ;  /* 0x0000000703027812 */ /* 0x000fc800078ec0ff */
[----:B------:R-:W-:-:S07]  /*0510*/  ISETP.NE.AND P1, PT, R2, RZ, PT ;  /* 0x000000ff0200720c */ /* 0x000fce0003f25270 */
[----:B------:R-:W-:Y:S06]  /*0520*/  @!P0 BRA `(.L_x_3) ;  /* 0x00000000006c8947 */ /* 0x000fec0003800000 */
[----:B------:R-:W1:Y:S01]  /*0530*/  LDC.64 R8, c[0x0][0x380] ;  /* 0x0000e000ff087b82 */ /* 0x000e620000000a00 */
[----:B------:R-:W-:-:S04]  /*0540*/  IMAD R11, R5, R3, R0 ;  /* 0x00000003050b7224 */ /* 0x000fc800078e0200 */
[----:B-1----:R-:W-:-:S04]  /*0550*/  IMAD.WIDE R8, R11, 0x4, R8 ;  /* 0x000000040b087825 */ /* 0x002fc800078e0208 */
[C---:B------:R-:W-:Y:S02]  /*0560*/  IMAD.WIDE.U32 R10, R3.reuse, 0x4, R8 ;  /* 0x00000004030a7825 */ /* 0x040fe400078e0008 */
[----:B0-----:R-:W2:Y:S02]  /*0570*/  LDG.E R8, desc[UR6][R8.64] ;  /* 0x0000000608087981 */ /* 0x001ea4000c1e1900 */
[C---:B------:R-:W-:Y:S02]  /*0580*/  IMAD.WIDE.U32 R12, R3.reuse, 0x4, R10 ;  /* 0x00000004030c7825 */ /* 0x040fe400078e000a */
[----:B------:R-:W3:Y:S02]  /*0590*/  LDG.E R11, desc[UR6][R10.64] ;  /* 0x000000060a0b7981 */ /* 0x000ee4000c1e1900 */
[C---:B------:R-:W-:Y:S02]  /*05a0*/  IMAD.WIDE.U32 R14, R3.reuse, 0x4, R12 ;  /* 0x00000004030e7825 */ /* 0x040fe400078e000c */
[----:B------:R-:W4:Y:S02]  /*05b0*/  LDG.E R13, desc[UR6][R12.64] ;  /* 0x000000060c0d7981 */ /* 0x000f24000c1e1900 */
[----:B------:R-:W-:-:S02]  /*05c0*/  IMAD.WIDE.U32 R16, R3, 0x4, R14 ;  /* 0x0000000403107825 */ /* 0x000fc400078e000e */
[----:B------:R-:W5:Y:S02]  /*05d0*/  LDG.E R15, desc[UR6][R14.64] ;  /* 0x000000060e0f7981 */ /* 0x000f64000c1e1900 */
[C---:B------:R-:W-:Y:S02]  /*05e0*/  IMAD.WIDE.U32 R18, R3.reuse, 0x4, R16 ;  /* 0x0000000403127825 */ /* 0x040fe400078e0010 */
[----:B------:R-:W5:Y:S02]  /*05f0*/  LDG.E R17, desc[UR6][R16.64] ;  /* 0x0000000610117981 */ /* 0x000f64000c1e1900 */
[C---:B------:R-:W-:Y:S02]  /*0600*/  IMAD.WIDE.U32 R20, R3.reuse, 0x4, R18 ;  /* 0x0000000403147825 */ /* 0x040fe400078e0012 */
[----:B------:R-:W5:Y:S02]  /*0610*/  LDG.E R19, desc[UR6][R18.64] ;  /* 0x0000000612137981 */ /* 0x000f64000c1e1900 */
[----:B------:R-:W-:-:S02]  /*0620*/  IMAD.WIDE.U32 R22, R3, 0x4, R20 ;  /* 0x0000000403167825 */ /* 0x000fc400078e0014 */
[----:B------:R-:W5:Y:S04]  /*0630*/  LDG.E R21, desc[UR6][R20.64] ;  /* 0x0000000614157981 */ /* 0x000f68000c1e1900 */
[----:B------:R-:W5:Y:S01]  /*0640*/  LDG.E R23, desc[UR6][R22.64] ;  /* 0x0000000616177981 */ /* 0x000f62000c1e1900 */
[----:B------:R-:W-:Y:S01]  /*0650*/  IADD3 R5, PT, PT, R5, 0x8, RZ ;  /* 0x0000000805057810 */ /* 0x000fe20007ffe0ff */
[----:B--2---:R-:W-:-:S04]  /*0660*/  FADD R8, R7, R8 ;  /* 0x0000000807087221 */ /* 0x004fc80000000000 */
[----:B---3--:R-:W-:-:S04]  /*0670*/  FADD R8, R8, R11 ;  /* 0x0000000b08087221 */ /* 0x008fc80000000000 */
[----:B----4-:R-:W-:-:S04]  /*0680*/  FADD R8, R8, R13 ;  /* 0x0000000d08087221 */ /* 0x010fc80000000000 */
[----:B-----5:R-:W-:-:S04]  /*0690*/  FADD R8, R8, R15 ;  /* 0x0000000f08087221 */ /* 0x020fc80000000000 */
[----:B------:R-:W-:-:S04]  /*06a0*/  FADD R8, R8, R17 ;  /* 0x0000001108087221 */ /* 0x000fc80000000000 */
[----:B------:R-:W-:-:S04]  /*06b0*/  FADD R8, R8, R19 ;  /* 0x0000001308087221 */ /* 0x000fc80000000000 */
[----:B------:R-:W-:-:S04]  /*06c0*/  FADD R8, R8, R21 ;  /* 0x0000001508087221 */ /* 0x000fc80000000000 */
[----:B------:R-:W-:-:S07]  /*06d0*/  FADD R7, R8, R23 ;  /* 0x0000001708077221 */ /* 0x000fce0000000000 */
.L_x_3:
        /* <DEDUP_REMOVED lines=12> */
[----:B------:R-:W-:Y:S02]  /*07a0*/  IMAD.WIDE.U32 R14, R3, 0x4, R12 ;  /* 0x00000004030e7825 */ /* 0x000fe400078e000c */
[----:B------:R-:W4:Y:S04]  /*07b0*/  LDG.E R12, desc[UR6][R12.64] ;  /* 0x000000060c0c7981 */ /* 0x000f28000c1e1900 */
[----:B------:R-:W5:Y:S01]  /*07c0*/  LDG.E R14, desc[UR6][R14.64] ;  /* 0x000000060e0e7981 */ /* 0x000f62000c1e1900 */
[----:B------:R-:W-:Y:S01]  /*07d0*/  IADD3 R5, PT, PT, R5, 0x4, RZ ;  /* 0x0000000405057810 */ /* 0x000fe20007ffe0ff */
[----:B--2---:R-:W-:-:S04]  /*07e0*/  FADD R7, R7, R8 ;  /* 0x0000000807077221 */ /* 0x004fc80000000000 */
[----:B---3--:R-:W-:-:S04]  /*07f0*/  FADD R7, R7, R10 ;  /* 0x0000000a07077221 */ /* 0x008fc80000000000 */
[----:B----4-:R-:W-:-:S04]  /*0800*/  FADD R7, R7, R12 ;  /* 0x0000000c07077221 */ /* 0x010fc80000000000 */
[----:B-----5:R-:W-:-:S07]  /*0810*/  FADD R7, R7, R14 ;  /* 0x0000000e07077221 */ /* 0x020fce0000000000 */
.L_x_4:
[----:B------:R-:W-:Y:S05]  /*0820*/  @!P1 BRA `(.L_x_0) ;  /* 0x0000000000289947 */ /* 0x000fea0003800000 */
[----:B------:R-:W1:Y:S01]  /*0830*/  LDC.64 R8, c[0x0][0x380] ;  /* 0x0000e000ff087b82 */ /* 0x000e620000000a00 */
[----:B------:R-:W-:Y:S01]  /*0840*/  IMAD R2, R5, R3, R0 ;  /* 0x0000000305027224 */ /* 0x000fe200078e0200 */
[----:B------:R-:W-:-:S07]  /*0850*/  IADD3 R6, PT, PT, -R4, RZ, RZ ;  /* 0x000000ff04067210 */ /* 0x000fce0007ffe1ff */
.L_x_5:
[----:B-1----:R-:W-:-:S06]  /*0860*/  IMAD.WIDE R4, R2, 0x4, R8 ;  /* 0x0000000402047825 */ /* 0x002fcc00078e0208 */
[----:B0-----:R-:W2:Y:S01]  /*0870*/  LDG.E R4, desc[UR6][R4.64] ;  /* 0x0000000604047981 */ /* 0x001ea2000c1e1900 */
[----:B------:R-:W-:Y:S02]  /*0880*/  IADD3 R6, PT, PT, R6, 0x1, RZ ;  /* 0x0000000106067810 */ /* 0x000fe40007ffe0ff */
[----:B------:R-:W-:Y:S02]  /*0890*/  IADD3 R2, PT, PT, R2, R3, RZ ;  /* 0x0000000302027210 */ /* 0x000fe40007ffe0ff */
[----:B------:R-:W-:Y:S01]  /*08a0*/  ISETP.NE.AND P0, PT, R6, RZ, PT ;  /* 0x000000ff0600720c */ /* 0x000fe20003f05270 */
[----:B--2---:R-:W-:-:S12]  /*08b0*/  FADD R7, R4, R7 ;  /* 0x0000000704077221 */ /* 0x004fd80000000000 */
[----:B------:R-:W-:Y:S05]  /*08c0*/  @P0 BRA `(.L_x_5) ;  /* 0xfffffffc00e40947 */ /* 0x000fea000383ffff */
.L_x_0:
[----:B------:R-:W-:-:S13]  /*08d0*/  ISETP.GE.AND P0, PT, R3, 0x1, PT ;  /* 0x000000010300780c */ /* 0x000fda0003f06270 */
[----:B0-----:R-:W-:Y:S05]  /*08e0*/  @!P0 EXIT ;  /* 0x000000000000894d */ /* 0x001fea0003800000 */
[C---:B------:R-:W-:Y:S01]  /*08f0*/  IADD3 R2, PT, PT, R3.reuse, -0x1, RZ ;  /* 0xffffffff03027810 */ /* 0x040fe20007ffe0ff */
[----:B------:R-:W-:Y:S02]  /*0900*/  HFMA2 R5, -RZ, RZ, 0, 0 ;  /* 0x00000000ff057431 */ /* 0x000fe400000001ff */
[----:B------:R-:W-:Y:S01]  /*0910*/  IMAD R4, R0, R3, RZ ;  /* 0x0000000300047224 */ /* 0x000fe200078e02ff */
[----:B------:R-:W-:Y:S02]  /*0920*/  LOP3.LUT R10, R3, 0xf, RZ, 0xc0, !PT ;  /* 0x0000000f030a7812 */ /* 0x000fe400078ec0ff */
[----:B------:R-:W-:-:S13]  /*0930*/  ISETP.GE.U32.AND P0, PT, R2, 0xf, PT ;  /* 0x0000000f0200780c */ /* 0x000fda0003f06070 */
[----:B------:R-:W-:Y:S05]  /*0940*/  @!P0 BRA `(.L_x_6) ;  /* 0x0000001000508947 */ /* 0x000fea0003800000 */
[----:B------:R-:W0:Y:S01]  /*0950*/  LDCU.64 UR4, c[0x0][0x380] ;  /* 0x00007000ff0477ac */ /* 0x000e220008000a00 */
[----:B------:R-:W-:Y:S02]  /*0960*/  LOP3.LUT R5, R3, 0x7ffffff0, RZ, 0xc0, !PT ;  /* 0x7ffffff003057812 */ /* 0x000fe400078ec0ff */
[----:B------:R-:W-:Y:S02]  /*0970*/  MOV R6, R4 ;  /* 0x0000000400067202 */ /* 0x000fe40000000f00 */
[----:B------:R-:W-:Y:S01]  /*0980*/  IADD3 R8, PT, PT, -R5, RZ, RZ ;  /* 0x000000ff05087210 */ /* 0x000fe20007ffe1ff */
[----:B0-----:R-:W-:-:S04]  /*0990*/  UIADD3 UR4, UP0, UPT, UR4, 0x20, URZ ;  /* 0x0000002004047890 */ /* 0x001fc8000ff1e0ff */
[----:B------:R-:W-:-:S12]  /*09a0*/  UIADD3.X UR5, UPT, UPT, URZ, UR5, URZ, UP0, !UPT ;  /* 0x00000005ff057290 */ /* 0x000fd800087fe4ff */
.L_x_39:
[----:B0-----:R-:W-:Y:S02]  /*09b0*/  MOV R2, UR4 ;  /* 0x0000000400027c02 */ /* 0x001fe40008000f00 */
[----:B------:R-:W-:-:S03]  /*09c0*/  MOV R3, UR5 ;  /* 0x0000000500037c02 */ /* 0x000fc60008000f00 */
[----:B------:R-:W-:-:S05]  /*09d0*/  IMAD.WIDE R2, R6, 0x4, R2 ;  /* 0x0000000406027825 */ /* 0x000fca00078e0202 */
[----:B------:R-:W2:Y:S01]  /*09e0*/  LDG.E R0, desc[UR6][R2.64+-0x20] ;  /* 0xffffe00602007981 */ /* 0x000ea2000c1e1900 */
[----:B------:R-:W0:Y:S01]  /*09f0*/  MUFU.RCP R12, R7 ;  /* 0x00000007000c7308 */ /* 0x000e220000001000 */
[----:B------:R-:W-:Y:S01]  /*0a00*/  IADD3 R8, PT, PT, R8, 0x10, RZ ;  /* 0x0000001008087810 */ /* 0x000fe20007ffe0ff */
[----:B------:R-:W-:Y:S03]  /*0a10*/  BSSY.RECONVERGENT B2, `(.L_x_7) ;  /* 0x000000c000027945 */ /* 0x000fe60003800200 */
[----:B------:R-:W-:Y:S01]  /*0a20*/  ISETP.NE.AND P2, PT, R8, RZ, PT ;  /* 0x000000ff0800720c */ /* 0x000fe20003f45270 */
[----:B0-----:R-:W-:-:S04]  /*0a30*/  FFMA R9, R12, -R7, 1 ;  /* 0x3f8000000c097423 */ /* 0x001fc80000000807 */
[----:B------:R-:W-:Y:S01]  /*0a40*/  FFMA R9, R12, R9, R12 ;  /* 0x000000090c097223 */ /* 0x000fe2000000000c */
[----:B--2---:R-:W-:-:S04]  /*0a50*/  FMUL R0, R0, R0 ;  /* 0x0000000000007220 */ /* 0x004fc80000400000 */
[----:B------:R-:W0:Y:S01]  /*0a60*/  FCHK P0, R0, R7 ;  /* 0x0000000700007302 */ /* 0x000e220000000000 */
[----:B------:R-:W-:-:S04]  /*0a70*/  FFMA R12, R0, R9, RZ ;  /* 0x00000009000c7223 */ /* 0x000fc800000000ff */
[----:B------:R-:W-:-:S04]  /*0a80*/  FFMA R11, R12, -R7, R0 ;  /* 0x800000070c0b7223 */ /* 0x000fc80000000000 */
[----:B------:R-:W-:Y:S01]  /*0a90*/  FFMA R9, R9, R11, R12 ;  /* 0x0000000b09097223 */ /* 0x000fe2000000000c */
[----:B0-----:R-:W-:Y:S06]  /*0aa0*/  @!P0 BRA `(.L_x_8) ;  /* 0x0000000000088947 */ /* 0x001fec0003800000 */
[----:B------:R-:W-:-:S07]  /*0ab0*/  MOV R12, 0xad0 ;  /* 0x00000ad0000c7802 */ /* 0x000fce0000000f00 */
[----:B------:R-:W-:Y:S05]  /*0ac0*/  CALL.REL.NOINC `($__internal_0_$__cuda_sm3x_div_rn_noftz_f32_slowpath) ;  /* 0x0000001c00c47944 */ /* 0x000fea0003c00000 */
.L_x_8:
[----:B------:R-:W-:Y:S05]  /*0ad0*/  BSYNC.RECONVERGENT B2 ;  /* 0x0000000000027941 */ /* 0x000fea0003800200 */
.L_x_7:
[----:B------:R-:W2:Y:S01]  /*0ae0*/  LDG.E R0, desc[UR6][R2.64+-0x1c] ;  /* 0xffffe40602007981 */ /* 0x000ea2000c1e1900 */
[----:B------:R-:W0:Y:S01]  /*0af0*/  MUFU.RCP R12, R7 ;  /* 0x00000007000c7308 */ /* 0x000e220000001000 */
[----:B------:R-:W-:Y:S02]  /*0b00*/  BSSY.RECONVERGENT B2, `(.L_x_9) ;  /* 0x000000e000027945 */ /* 0x000fe40003800200 */
[----:B------:R1:W-:Y:S01]  /*0b10*/  STG.E desc[UR6][R2.64+-0x20], R9 ;  /* 0xffffe00902007986 */ /* 0x0003e2000c101906 */
[----:B0-----:R-:W-:Y:S01]  /*0b20*/  FFMA R11, R12, -R7, 1 ;  /* 0x3f8000000c0b7423 */ /* 0x001fe20000000807 */
[----:B--2---:R-:W-:-:S03]  /*0b30*/  FMUL R14, R0, R0 ;  /* 0x00000000000e7220 */ /* 0x004fc60000400000 */
[----:B------:R-:W-:Y:S01]  /*0b40*/  FFMA R0, R12, R11, R12 ;  /* 0x0000000b0c007223 */ /* 0x000fe2000000000c */
[----:B------:R-:W0:Y:S03]  /*0b50*/  FCHK P0, R14, R7 ;  /* 0x000000070e007302 */ /* 0x000e260000000000 */
[----:B------:R-:W-:-:S04]  /*0b60*/  FFMA R11, R0, R14, RZ ;  /* 0x0000000e000b7223 */ /* 0x000fc800000000ff */
[----:B------:R-:W-:-:S04]  /*0b70*/  FFMA R12, R11, -R7, R14 ;  /* 0x800000070b0c7223 */ /* 0x000fc8000000000e */
[----:B------:R-:W-:Y:S01]  /*0b80*/  FFMA R11, R0, R12, R11 ;  /* 0x0000000c000b7223 */ /* 0x000fe2000000000b */
[----:B01----:R-:W-:Y:S06]  /*0b90*/  @!P0 BRA `(.L_x_10) ;  /* 0x0000000000108947 */ /* 0x003fec0003800000 */
[----:B------:R-:W-:Y:S02]  /*0ba0*/  MOV R0, R14 ;  /* 0x0000000e00007202 */ /* 0x000fe40000000f00 */
[----:B------:R-:W-:-:S07]  /*0bb0*/  MOV R12, 0xbd0 ;  /* 0x00000bd0000c7802 */ /* 0x000fce0000000f00 */
[----:B------:R-:W-:Y:S05]  /*0bc0*/  CALL.REL.NOINC `($__internal_0_$__cuda_sm3x_div_rn_noftz_f32_slowpath) ;  /* 0x0000001c00847944 */ /* 0x000fea0003c00000 */
[----:B------:R-:W-:-:S07]  /*0bd0*/  MOV R11, R9 ;  /* 0x00000009000b7202 */ /* 0x000fce0000000f00 */
.L_x_10:
[----:B------:R-:W-:Y:S05]  /*0be0*/  BSYNC.RECONVERGENT B2 ;  /* 0x0000000000027941 */ /* 0x000fea0003800200 */
.L_x_9:
        /* <DEDUP_REMOVED lines=15> */
.L_x_12:
[----:B------:R-:W-:Y:S05]  /*0ce0*/  BSYNC.RECONVERGENT B2 ;  /* 0x0000000000027941 */ /* 0x000fea0003800200 */
.L_x_11:
        /* <DEDUP_REMOVED lines=16> */
.L_x_14:
[----:B------:R-:W-:Y:S05]  /*0df0*/  BSYNC.RECONVERGENT B2 ;  /* 0x0000000000027941 */ /* 0x000fea0003800200 */
.L_x_13:
        /* <DEDUP_REMOVED lines=15> */
.L_x_16:
[----:B------:R-:W-:Y:S05]  /*0ef0*/  BSYNC.RECONVERGENT B2 ;  /* 0x0000000000027941 */ /* 0x000fea0003800200 */
.L_x_15:
        /* <DEDUP_REMOVED lines=16> */
.L_x_18:
[----:B------:R-:W-:Y:S05]  /*1000*/  BSYNC.RECONVERGENT B2 ;  /* 0x0000000000027941 */ /* 0x000fea0003800200 */
.L_x_17:
        /* <DEDUP_REMOVED lines=15> */
.L_x_20:
[----:B------:R-:W-:Y:S05]  /*1100*/  BSYNC.RECONVERGENT B2 ;  /* 0x0000000000027941 */ /* 0x000fea0003800200 */
.L_x_19:
        /* <DEDUP_REMOVED lines=16> */
.L_x_22:
[----:B------:R-:W-:Y:S05]  /*1210*/  BSYNC.RECONVERGENT B2 ;  /* 0x0000000000027941 */ /* 0x000fea0003800200 */
.L_x_21:
        /* <DEDUP_REMOVED lines=15> */
.L_x_24:
[----:B------:R-:W-:Y:S05]  /*1310*/  BSYNC.RECONVERGENT B2 ;  /* 0x0000000000027941 */ /* 0x000fea0003800200 */
.L_x_23:
        /* <DEDUP_REMOVED lines=16> */
.L_x_26:
[----:B------:R-:W-:Y:S05]  /*1420*/  BSYNC.RECONVERGENT B2 ;  /* 0x0000000000027941 */ /* 0x000fea0003800200 */
.L_x_25:
        /* <DEDUP_REMOVED lines=15> */
.L_x_28:
[----:B------:R-:W-:Y:S05]  /*1520*/  BSYNC.RECONVERGENT B2 ;  /* 0x0000000000027941 */ /* 0x000fea0003800200 */
.L_x_27:
        /* <DEDUP_REMOVED lines=16> */
.L_x_30:
[----:B------:R-:W-:Y:S05]  /*1630*/  BSYNC.RECONVERGENT B2 ;  /* 0x0000000000027941 */ /* 0x000fea0003800200 */
.L_x_29:
        /* <DEDUP_REMOVED lines=15> */
.L_x_32:
[----:B------:R-:W-:Y:S05]  /*1730*/  BSYNC.RECONVERGENT B2 ;  /* 0x0000000000027941 */ /* 0x000fea0003800200 */
.L_x_31:
        /* <DEDUP_REMOVED lines=16> */
.L_x_34:
[----:B------:R-:W-:Y:S05]  /*1840*/  BSYNC.RECONVERGENT B2 ;  /* 0x0000000000027941 */ /* 0x000fea0003800200 */
.L_x_33:
        /* <DEDUP_REMOVED lines=15> */
.L_x_36:
[----:B------:R-:W-:Y:S05]  /*1940*/  BSYNC.RECONVERGENT B2 ;  /* 0x0000000000027941 */ /* 0x000fea0003800200 */
.L_x_35:
        /* <DEDUP_REMOVED lines=16> */
.L_x_38:
[----:B------:R-:W-:Y:S05]  /*1a50*/  BSYNC.RECONVERGENT B2 ;  /* 0x0000000000027941 */ /* 0x000fea0003800200 */
.L_x_37:
[----:B------:R0:W-:Y:S01]  /*1a60*/  STG.E desc[UR6][R2.64+0x1c], R11 ;  /* 0x00001c0b02007986 */ /* 0x0001e2000c101906 */
[----:B------:R-:W-:Y:S01]  /*1a70*/  IADD3 R6, PT, PT, R6, 0x10, RZ ;  /* 0x0000001006067810 */ /* 0x000fe20007ffe0ff */
[----:B------:R-:W-:Y:S06]  /*1a80*/  @P2 BRA `(.L_x_39) ;  /* 0xffffffec00c82947 */ /* 0x000fec000383ffff */
.L_x_6:
[----:B------:R-:W-:-:S13]  /*1a90*/  ISETP.NE.AND P0, PT, R10, RZ, PT ;  /* 0x000000ff0a00720c */ /* 0x000fda0003f05270 */
[----:B------:R-:W-:Y:S05]  /*1aa0*/  @!P0 EXIT ;  /* 0x000000000000894d */ /* 0x000fea0003800000 */
[----:B------:R-:W1:Y:S01]  /*1ab0*/  LDCU UR4, c[0x0][0x388] ;  /* 0x00007100ff0477ac */ /* 0x000e620008000800 */
[----:B------:R-:W-:Y:S01]  /*1ac0*/  ISETP.GE.U32.AND P0, PT, R10, 0x8, PT ;  /* 0x000000080a00780c */ /* 0x000fe20003f06070 */
[----:B-1----:R-:W-:-:S12]  /*1ad0*/  ULOP3.LUT UR4, UR4, 0x7, URZ, 0xc0, !UPT ;  /* 0x0000000704047892 */ /* 0x002fd8000f8ec0ff */
[----:B------:R-:W-:Y:S05]  /*1ae0*/  @!P0 BRA `(.L_x_40) ;  /* 0x0000000800208947 */ /* 0x000fea0003800000 */
[----:B0-----:R-:W0:Y:S01]  /*1af0*/  LDC.64 R2, c[0x0][0x380] ;  /* 0x0000e000ff027b82 */ /* 0x001e220000000a00 */
[----:B------:R-:W-:-:S05]  /*1b00*/  IADD3 R9, PT, PT, R4, R5, RZ ;  /* 0x0000000504097210 */ /* 0x000fca0007ffe0ff */
[----:B0-----:R-:W-:-:S05]  /*1b10*/  IMAD.WIDE R2, R9, 0x4, R2 ;  /* 0x0000000409027825 */ /* 0x001fca00078e0202 */
[----:B------:R-:W2:Y:S01]  /*1b20*/  LDG.E R0, desc[UR6][R2.64] ;  /* 0x0000000602007981 */ /* 0x000ea2000c1e1900 */
[----:B------:R-:W0:Y:S01]  /*1b30*/  MUFU.RCP R6, R7 ;  /* 0x0000000700067308 */ /* 0x000e220000001000 */
[----:B------:R-:W-:Y:S01]  /*1b40*/  BSSY.RECONVERGENT B2, `(.L_x_41) ;  /* 0x000000c000027945 */ /* 0x000fe20003800200 */
[----:B0-----:R-:W-:Y:S01]  /*1b50*/  FFMA R9, R6, -R7, 1 ;  /* 0x3f80000006097423 */ /* 0x001fe20000000807 */
[----:B--2---:R-:W-:-:S03]  /*1b60*/  FMUL R11, R0, R0 ;  /* 0x00000000000b7220 */ /* 0x004fc60000400000 */
[----:B------:R-:W-:Y:S02]  /*1b70*/  FFMA R0, R6, R9, R6 ;  /* 0x0000000906007223 */ /* 0x000fe40000000006 */
[----:B------:R-:W0:Y:S02]  /*1b80*/  FCHK P0, R11, R7 ;  /* 0x000000070b007302 */ /* 0x000e240000000000 */
[----:B------:R-:W-:-:S04]  /*1b90*/  FFMA R6, R0, R11, RZ ;  /* 0x0000000b00067223 */ /* 0x000fc800000000ff */
[----:B------:R-:W-:-:S04]  /*1ba0*/  FFMA R9, R6, -R7, R11 ;  /* 0x8000000706097223 */ /* 0x000fc8000000000b */
[----:B------:R-:W-:Y:S01]  /*1bb0*/  FFMA R9, R0, R9, R6 ;  /* 0x0000000900097223 */ /* 0x000fe20000000006 */
[----:B0-----:R-:W-:Y:S06]  /*1bc0*/  @!P0 BRA `(.L_x_42) ;  /* 0x00000000000c8947 */ /* 0x001fec0003800000 */
[----:B------:R-:W-:Y:S02]  /*1bd0*/  MOV R0, R11 ;  /* 0x0000000b00007202 */ /* 0x000fe40000000f00 */
[----:B------:R-:W-:-:S07]  /*1be0*/  MOV R12, 0x1c00 ;  /* 0x00001c00000c7802 */ /* 0x000fce0000000f00 */
[----:B------:R-:W-:Y:S05]  /*1bf0*/  CALL.REL.NOINC `($__internal_0_$__cuda_sm3x_div_rn_noftz_f32_slowpath) ;  /* 0x0000000c00787944 */ /* 0x000fea0003c00000 */
.L_x_42:
[----:B------:R-:W-:Y:S05]  /*1c00*/  BSYNC.RECONVERGENT B2 ;  /* 0x0000000000027941 */ /* 0x000fea0003800200 */
.L_x_41:
        /* <DEDUP_REMOVED lines=16> */
.L_x_44:
[----:B------:R-:W-:Y:S05]  /*1d10*/  BSYNC.RECONVERGENT B2 ;  /* 0x0000000000027941 */ /* 0x000fea0003800200 */
.L_x_43:
        /* <DEDUP_REMOVED lines=15> */
.L_x_46:
[----:B------:R-:W-:Y:S05]  /*1e10*/  BSYNC.RECONVERGENT B2 ;  /* 0x0000000000027941 */ /* 0x000fea0003800200 */
.L_x_45:
        /* <DEDUP_REMOVED lines=16> */
.L_x_48:
[----:B------:R-:W-:Y:S05]  /*1f20*/  BSYNC.RECONVERGENT B2 ;  /* 0x0000000000027941 */ /* 0x000fea0003800200 */
.L_x_47:
        /* <DEDUP_REMOVED lines=15> */
.L_x_50:
[----:B------:R-:W-:Y:S05]  /*2020*/  BSYNC.RECONVERGENT B2 ;  /* 0x0000000000027941 */ /* 0x000fea0003800200 */
.L_x_49:
        /* <DEDUP_REMOVED lines=16> */
.L_x_52:
[----:B------:R-:W-:Y:S05]  /*2130*/  BSYNC.RECONVERGENT B2 ;  /* 0x0000000000027941 */ /* 0x000fea0003800200 */
.L_x_51:
        /* <DEDUP_REMOVED lines=15> */
.L_x_54:
[----:B------:R-:W-:Y:S05]  /*2230*/  BSYNC.RECONVERGENT B2 ;  /* 0x0000000000027941 */ /* 0x000fea0003800200 */
.L_x_53:
        /* <DEDUP_REMOVED lines=16> */
.L_x_56:
[----:B------:R-:W-:Y:S05]  /*2340*/  BSYNC.RECONVERGENT B2 ;  /* 0x0000000000027941 */ /* 0x000fea0003800200 */
.L_x_55:
[----:B------:R1:W-:Y:S01]  /*2350*/  STG.E desc[UR6][R2.64+0x1c], R11 ;  /* 0x00001c0b02007986 */ /* 0x0003e2000c101906 */
[----:B------:R-:W-:-:S07]  /*2360*/  IADD3 R5, PT, PT, R5, 0x8, RZ ;  /* 0x0000000805057810 */ /* 0x000fce0007ffe0ff */
.L_x_40:
[----:B------:R-:W-:-:S13]  /*2370*/  ISETP.NE.AND P0, PT, RZ, UR4, PT ;  /* 0x00000004ff007c0c */ /* 0x000fda000bf05270 */
[----:B------:R-:W-:Y:S05]  /*2380*/  @!P0 EXIT ;  /* 0x000000000000894d */ /* 0x000fea0003800000 */
[----:B------:R-:W2:Y:S01]  /*2390*/  LDCU UR5, c[0x0][0x388] ;  /* 0x00007100ff0577ac */ /* 0x000ea20008000800 */
[----:B------:R-:W-:Y:S02]  /*23a0*/  UISETP.GE.U32.AND UP0, UPT, UR4, 0x4, UPT ;  /* 0x000000040400788c */ /* 0x000fe4000bf06070 */
[----:B--2---:R-:W-:-:S07]  /*23b0*/  ULOP3.LUT UR5, UR5, 0x3, URZ, 0xc0, !UPT ;  /* 0x0000000305057892 */ /* 0x004fce000f8ec0ff */
[----:B------:R-:W-:Y:S05]  /*23c0*/  BRA.U !UP0, `(.L_x_57) ;  /* 0x0000000508187547 */ /* 0x000fea000b800000 */
[----:B01----:R-:W0:Y:S01]  /*23d0*/  LDC.64 R2, c[0x0][0x380] ;  /* 0x0000e000ff027b82 */ /* 0x003e220000000a00 */
        /* <DEDUP_REMOVED lines=16> */
.L_x_59:
[----:B------:R-:W-:Y:S05]  /*24e0*/  BSYNC.RECONVERGENT B2 ;  /* 0x0000000000027941 */ /* 0x000fea0003800200 */
.L_x_58:
        /* <DEDUP_REMOVED lines=16> */
.L_x_61:
[----:B------:R-:W-:Y:S05]  /*25f0*/  BSYNC.RECONVERGENT B2 ;  /* 0x0000000000027941 */ /* 0x000fea0003800200 */
.L_x_60:
        /* <DEDUP_REMOVED lines=15> */
.L_x_63:
[----:B------:R-:W-:Y:S05]  /*26f0*/  BSYNC.RECONVERGENT B2 ;  /* 0x0000000000027941 */ /* 0x000fea0003800200 */
.L_x_62:
        /* <DEDUP_REMOVED lines=16> */
.L_x_65:
[----:B------:R-:W-:Y:S05]  /*2800*/  BSYNC.RECONVERGENT B2 ;  /* 0x0000000000027941 */ /* 0x000fea0003800200 */
.L_x_64:
[----:B------:R2:W-:Y:S01]  /*2810*/  STG.E desc[UR6][R2.64+0xc], R11 ;  /* 0x00000c0b02007986 */ /* 0x0005e2000c101906 */
[----:B------:R-:W-:-:S07]  /*2820*/  IADD3 R5, PT, PT, R5, 0x4, RZ ;  /* 0x0000000405057810 */ /* 0x000fce0007ffe0ff */
.L_x_57:
[----:B------:R-:W-:-:S13]  /*2830*/  ISETP.NE.AND P0, PT, RZ, UR5, PT ;  /* 0x00000005ff007c0c */ /* 0x000fda000bf05270 */
[----:B------:R-:W-:Y:S05]  /*2840*/  @!P0 EXIT ;  /* 0x000000000000894d */ /* 0x000fea0003800000 */
[----:B012---:R-:W0:Y:S01]  /*2850*/  LDC.64 R2, c[0x0][0x380] ;  /* 0x0000e000ff027b82 */ /* 0x007e220000000a00 */
[----:B------:R-:W-:Y:S01]  /*2860*/  IADD3 R13, PT, PT, R4, R5, RZ ;  /* 0x00000005040d7210 */ /* 0x000fe20007ffe0ff */
[----:B------:R-:W-:-:S12]  /*2870*/  UIADD3 UR4, UPT, UPT, -UR5, URZ, URZ ;  /* 0x000000ff05047290 */ /* 0x000fd8000fffe1ff */
.L_x_68:
[----:B01----:R-:W-:-:S05]  /*2880*/  IMAD.WIDE R4, R13, 0x4, R2 ;  /* 0x000000040d047825 */ /* 0x003fca00078e0202 */
[----:B------:R-:W2:Y:S01]  /*2890*/  LDG.E R0, desc[UR6][R4.64] ;  /* 0x0000000604007981 */ /* 0x000ea2000c1e1900 */
[----:B------:R-:W0:Y:S01]  /*28a0*/  MUFU.RCP R6, R7 ;  /* 0x0000000700067308 */ /* 0x000e220000001000 */
[----:B------:R-:W-:Y:S01]  /*28b0*/  UIADD3 UR4, UPT, UPT, UR4, 0x1, URZ ;  /* 0x0000000104047890 */ /* 0x000fe2000fffe0ff */
[----:B------:R-:W-:Y:S03]  /*28c0*/  BSSY.RECONVERGENT B2, `(.L_x_66) ;  /* 0x000000d000027945 */ /* 0x000fe60003800200 */
[----:B------:R-:W-:Y:S01]  /*28d0*/  UISETP.NE.AND UP0, UPT, UR4, URZ, UPT ;  /* 0x000000ff0400728c */ /* 0x000fe2000bf05270 */
[----:B0-----:R-:W-:Y:S01]  /*28e0*/  FFMA R9, R6, -R7, 1 ;  /* 0x3f80000006097423 */ /* 0x001fe20000000807 */
[----:B--2---:R-:W-:-:S03]  /*28f0*/  FMUL R11, R0, R0 ;  /* 0x00000000000b7220 */ /* 0x004fc60000400000 */
[----:B------:R-:W-:Y:S01]  /*2900*/  FFMA R0, R6, R9, R6 ;  /* 0x0000000906007223 */ /* 0x000fe20000000006 */
[----:B------:R-:W0:Y:S03]  /*2910*/  FCHK P0, R11, R7 ;  /* 0x000000070b007302 */ /* 0x000e260000000000 */
[----:B------:R-:W-:-:S04]  /*2920*/  FFMA R6, R0, R11, RZ ;  /* 0x0000000b00067223 */ /* 0x000fc800000000ff */
[----:B------:R-:W-:-:S04]  /*2930*/  FFMA R9, R6, -R7, R11 ;  /* 0x8000000706097223 */ /* 0x000fc8000000000b */
[----:B------:R-:W-:Y:S01]  /*2940*/  FFMA R9, R0, R9, R6 ;  /* 0x0000000900097223 */ /* 0x000fe20000000006 */
[----:B0-----:R-:W-:Y:S06]  /*2950*/  @!P0 BRA `(.L_x_67) ;  /* 0x00000000000c8947 */ /* 0x001fec0003800000 */
[----:B------:R-:W-:Y:S02]  /*2960*/  MOV R0, R11 ;  /* 0x0000000b00007202 */ /* 0x000fe40000000f00 */
[----:B------:R-:W-:-:S07]  /*2970*/  MOV R12, 0x2990 ;  /* 0x00002990000c7802 */ /* 0x000fce0000000f00 */
[----:B------:R-:W-:Y:S05]  /*2980*/  CALL.REL.NOINC `($__internal_0_$__cuda_sm3x_div_rn_noftz_f32_slowpath) ;  /* 0x0000000000147944 */ /* 0x000fea0003c00000 */
.L_x_67:
[----:B------:R-:W-:Y:S05]  /*2990*/  BSYNC.RECONVERGENT B2 ;  /* 0x0000000000027941 */ /* 0x000fea0003800200 */
.L_x_66:
[----:B------:R1:W-:Y:S01]  /*29a0*/  STG.E desc[UR6][R4.64], R9 ;  /* 0x0000000904007986 */ /* 0x0003e2000c101906 */
[----:B------:R-:W-:Y:S01]  /*29b0*/  IADD3 R13, PT, PT, R13, 0x1, RZ ;  /* 0x000000010d0d7810 */ /* 0x000fe20007ffe0ff */
[----:B------:R-:W-:Y:S06]  /*29c0*/  BRA.U UP0, `(.L_x_68) ;  /* 0xfffffffd00ac7547 */ /* 0x000fec000b83ffff */
[----:B------:R-:W-:Y:S05]  /*29d0*/  EXIT ;  /* 0x000000000000794d */ /* 0x000fea0003800000 */
        .weak           $__internal_0_$__cuda_sm3x_div_rn_noftz_f32_slowpath
        .type           $__internal_0_$__cuda_sm3x_div_rn_noftz_f32_slowpath,@function
        .size           $__internal_0_$__cuda_sm3x_div_rn_noftz_f32_slowpath,(.L_x_169 - $__internal_0_$__cuda_sm3x_div_rn_noftz_f32_slowpath)
$__internal_0_$__cuda_sm3x_div_rn_noftz_f32_slowpath:
[----:B------:R-:W-:Y:S01]  /*29e0*/  SHF.R.U32.HI R11, RZ, 0x17, R7 ;  /* 0x00000017ff0b7819 */ /* 0x000fe20000011607 */
[----:B------:R-:W-:Y:S01]  /*29f0*/  BSSY.RECONVERGENT B0, `(.L_x_69) ;  /* 0x0000063000007945 */ /* 0x000fe20003800200 */
[----:B------:R-:W-:Y:S02]  /*2a00*/  SHF.R.U32.HI R14, RZ, 0x17, R0 ;  /* 0x00000017ff0e7819 */ /* 0x000fe40000011600 */
[----:B------:R-:W-:Y:S02]  /*2a10*/  LOP3.LUT R11, R11, 0xff, RZ, 0xc0, !PT ;  /* 0x000000ff0b0b7812 */ /* 0x000fe400078ec0ff */
[----:B------:R-:W-:Y:S02]  /*2a20*/  LOP3.LUT R14, R14, 0xff, RZ, 0xc0, !PT ;  /* 0x000000ff0e0e7812 */ /* 0x000fe400078ec0ff */
[----:B------:R-:W-:Y:S02]  /*2a30*/  IADD3 R17, PT, PT, R11, -0x1, RZ ;  /* 0xffffffff0b117810 */ /* 0x000fe40007ffe0ff */
[----:B------:R-:W-:-:S02]  /*2a40*/  IADD3 R16, PT, PT, R14, -0x1, RZ ;  /* 0xffffffff0e107810 */ /* 0x000fc40007ffe0ff */
[----:B------:R-:W-:Y:S02]  /*2a50*/  ISETP.GT.U32.AND P0, PT, R17, 0xfd, PT ;  /* 0x000000fd1100780c */ /* 0x000fe40003f04070 */
[----:B------:R-:W-:Y:S02]  /*2a60*/  MOV R15, R7 ;  /* 0x00000007000f7202 */ /* 0x000fe40000000f00 */
[----:B------:R-:W-:-:S13]  /*2a70*/  ISETP.GT.U32.OR P0, PT, R16, 0xfd, P0 ;  /* 0x000000fd1000780c */ /* 0x000fda0000704470 */
[----:B------:R-:W-:Y:S01]  /*2a80*/  @!P0 MOV R9, RZ ;  /* 0x000000ff00098202 */ /* 0x000fe20000000f00 */
[----:B------:R-:W-:Y:S06]  /*2a90*/  @!P0 BRA `(.L_x_70) ;  /* 0x00000000005c8947 */ /* 0x000fec0003800000 */
[----:B------:R-:W-:Y:S02]  /*2aa0*/  FSETP.GTU.FTZ.AND P0, PT, |R0|, +INF , PT ;  /* 0x7f8000000000780b */ /* 0x000fe40003f1c200 */
[----:B------:R-:W-:-:S04]  /*2ab0*/  FSETP.GTU.FTZ.AND P1, PT, |R7|, +INF , PT ;  /* 0x7f8000000700780b */ /* 0x000fc80003f3c200 */
[----:B------:R-:W-:-:S13]  /*2ac0*/  PLOP3.LUT P0, PT, P0, P1, PT, 0xf8, 0x8f ;  /* 0x00000000008f781c */ /* 0x000fda0000703f70 */
[----:B------:R-:W-:Y:S05]  /*2ad0*/  @P0 BRA `(.L_x_71) ;  /* 0x00000004004c0947 */ /* 0x000fea0003800000 */
[----:B------:R-:W-:-:S13]  /*2ae0*/  LOP3.LUT P0, RZ, R15, 0x7fffffff, R0, 0xc8, !PT ;  /* 0x7fffffff0fff7812 */ /* 0x000fda000780c800 */
[----:B------:R-:W-:Y:S05]  /*2af0*/  @!P0 BRA `(.L_x_72) ;  /* 0x00000004003c8947 */ /* 0x000fea0003800000 */
[C---:B------:R-:W-:Y:S02]  /*2b00*/  FSETP.NEU.FTZ.AND P3, PT, |R0|.reuse, +INF , PT ;  /* 0x7f8000000000780b */ /* 0x040fe40003f7d200 */
[----:B------:R-:W-:Y:S02]  /*2b10*/  FSETP.NEU.FTZ.AND P1, PT, |R7|, +INF , PT ;  /* 0x7f8000000700780b */ /* 0x000fe40003f3d200 */
[----:B------:R-:W-:-:S11]  /*2b20*/  FSETP.NEU.FTZ.AND P0, PT, |R0|, +INF , PT ;  /* 0x7f8000000000780b */ /* 0x000fd60003f1d200 */
[----:B------:R-:W-:Y:S05]  /*2b30*/  @!P1 BRA !P3, `(.L_x_72) ;  /* 0x00000004002c9947 */ /* 0x000fea0005800000 */
[----:B------:R-:W-:-:S04]  /*2b40*/  LOP3.LUT P3, RZ, R0, 0x7fffffff, RZ, 0xc0, !PT ;  /* 0x7fffffff00ff7812 */ /* 0x000fc8000786c0ff */
[----:B------:R-:W-:-:S13]  /*2b50*/  PLOP3.LUT P1, PT, P1, P3, PT, 0x2f, 0xf2 ;  /* 0x0000000000f2781c */ /* 0x000fda0000f26577 */
[----:B------:R-:W-:Y:S05]  /*2b60*/  @P1 BRA `(.L_x_73) ;  /* 0x0000000400181947 */ /* 0x000fea0003800000 */
[----:B------:R-:W-:-:S04]  /*2b70*/  LOP3.LUT P1, RZ, R15, 0x7fffffff, RZ, 0xc0, !PT ;  /* 0x7fffffff0fff7812 */ /* 0x000fc8000782c0ff */
[----:B------:R-:W-:-:S13]  /*2b80*/  PLOP3.LUT P0, PT, P0, P1, PT, 0x2f, 0xf2 ;  /* 0x0000000000f2781c */ /* 0x000fda0000702577 */
[----:B------:R-:W-:Y:S05]  /*2b90*/  @P0 BRA `(.L_x_74) ;  /* 0x0000000400000947 */ /* 0x000fea0003800000 */
[----:B------:R-:W-:Y:S02]  /*2ba0*/  ISETP.GE.AND P0, PT, R16, RZ, PT ;  /* 0x000000ff1000720c */ /* 0x000fe40003f06270 */
[----:B------:R-:W-:-:S11]  /*2bb0*/  ISETP.GE.AND P1, PT, R17, RZ, PT ;  /* 0x000000ff1100720c */ /* 0x000fd60003f26270 */
[----:B------:R-:W-:Y:S01]  /*2bc0*/  @P0 MOV R9, RZ ;  /* 0x000000ff00090202 */ /* 0x000fe20000000f00 */
[----:B------:R-:W-:Y:S01]  /*2bd0*/  @!P0 FFMA R0, R0, 1.84467440737095516160e+19, RZ ;  /* 0x5f80000000008823 */ /* 0x000fe200000000ff */
[----:B------:R-:W-:Y:S01]  /*2be0*/  @!P0 MOV R9, 0xffffffc0 ;  /* 0xffffffc000098802 */ /* 0x000fe20000000f00 */
[----:B------:R-:W-:-:S03]  /*2bf0*/  @!P1 FFMA R15, R7, 1.84467440737095516160e+19, RZ ;  /* 0x5f800000070f9823 */ /* 0x000fc600000000ff */
[----:B------:R-:W-:-:S07]  /*2c00*/  @!P1 IADD3 R9, PT, PT, R9, 0x40, RZ ;  /* 0x0000004009099810 */ /* 0x000fce0007ffe0ff */
.L_x_70:
[----:B------:R-:W-:Y:S01]  /*2c10*/  LEA R16, R11, 0xc0800000, 0x17 ;  /* 0xc08000000b107811 */ /* 0x000fe200078eb8ff */
[----:B------:R-:W-:Y:S01]  /*2c20*/  BSSY.RECONVERGENT B1, `(.L_x_75) ;  /* 0x0000036000017945 */ /* 0x000fe20003800200 */
[----:B------:R-:W-:Y:S02]  /*2c30*/  IADD3 R14, PT, PT, R14, -0x7f, RZ ;  /* 0xffffff810e0e7810 */ /* 0x000fe40007ffe0ff */
[----:B------:R-:W-:-:S03]  /*2c40*/  IADD3 R18, PT, PT, -R16, R15, RZ ;  /* 0x0000000f10127210 */ /* 0x000fc60007ffe1ff */
[----:B------:R-:W-:Y:S01]  /*2c50*/  IMAD R0, R14, -0x800000, R0 ;  /* 0xff8000000e007824 */ /* 0x000fe200078e0200 */
[----:B------:R-:W0:Y:S01]  /*2c60*/  MUFU.RCP R16, R18 ;  /* 0x0000001200107308 */ /* 0x000e220000001000 */
[----:B------:R-:W-:Y:S01]  /*2c70*/  FADD.FTZ R17, -R18, -RZ ;  /* 0x800000ff12117221 */ /* 0x000fe20000010100 */
[----:B------:R-:W-:-:S04]  /*2c80*/  IADD3 R14, PT, PT, R14, 0x7f, -R11 ;  /* 0x0000007f0e0e7810 */ /* 0x000fc80007ffe80b */
[----:B------:R-:W-:Y:S01]  /*2c90*/  IADD3 R14, PT, PT, R14, R9, RZ ;  /* 0x000000090e0e7210 */ /* 0x000fe20007ffe0ff */
[----:B0-----:R-:W-:-:S04]  /*2ca0*/  FFMA R15, R16, R17, 1 ;  /* 0x3f800000100f7423 */ /* 0x001fc80000000011 */
[----:B------:R-:W-:-:S04]  /*2cb0*/  FFMA R15, R16, R15, R16 ;  /* 0x0000000f100f7223 */ /* 0x000fc80000000010 */
[----:B------:R-:W-:-:S04]  /*2cc0*/  FFMA R16, R0, R15, RZ ;  /* 0x0000000f00107223 */ /* 0x000fc800000000ff */
[----:B------:R-:W-:-:S04]  /*2cd0*/  FFMA R19, R17, R16, R0 ;  /* 0x0000001011137223 */ /* 0x000fc80000000000 */
[----:B------:R-:W-:-:S04]  /*2ce0*/  FFMA R16, R15, R19, R16 ;  /* 0x000000130f107223 */ /* 0x000fc80000000010 */
[----:B------:R-:W-:-:S04]  /*2cf0*/  FFMA R17, R17, R16, R0 ;  /* 0x0000001011117223 */ /* 0x000fc80000000000 */
[----:B------:R-:W-:-:S05]  /*2d00*/  FFMA R0, R15, R17, R16 ;  /* 0x000000110f007223 */ /* 0x000fca0000000010 */
[----:B------:R-:W-:-:S04]  /*2d10*/  SHF.R.U32.HI R11, RZ, 0x17, R0 ;  /* 0x00000017ff0b7819 */ /* 0x000fc80000011600 */
[----:B------:R-:W-:-:S04]  /*2d20*/  LOP3.LUT R11, R11, 0xff, RZ, 0xc0, !PT ;  /* 0x000000ff0b0b7812 */ /* 0x000fc800078ec0ff */
[----:B------:R-:W-:-:S04]  /*2d30*/  IADD3 R11, PT, PT, R11, R14, RZ ;  /* 0x0000000e0b0b7210 */ /* 0x000fc80007ffe0ff */
[----:B------:R-:W-:-:S04]  /*2d40*/  IADD3 R9, PT, PT, R11, -0x1, RZ ;  /* 0xffffffff0b097810 */ /* 0x000fc80007ffe0ff */
[----:B------:R-:W-:-:S13]  /*2d50*/  ISETP.GE.U32.AND P0, PT, R9, 0xfe, PT ;  /* 0x000000fe0900780c */ /* 0x000fda0003f06070 */
[----:B------:R-:W-:Y:S05]  /*2d60*/  @!P0 BRA `(.L_x_76) ;  /* 0x0000000000808947 */ /* 0x000fea0003800000 */
[----:B------:R-:W-:-:S13]  /*2d70*/  ISETP.GT.AND P0, PT, R11, 0xfe, PT ;  /* 0x000000fe0b00780c */ /* 0x000fda0003f04270 */
[----:B------:R-:W-:Y:S05]  /*2d80*/  @P0 BRA `(.L_x_77) ;  /* 0x00000000006c0947 */ /* 0x000fea0003800000 */
[----:B------:R-:W-:-:S13]  /*2d90*/  ISETP.GE.AND P0, PT, R11, 0x1, PT ;  /* 0x000000010b00780c */ /* 0x000fda0003f06270 */
[----:B------:R-:W-:Y:S05]  /*2da0*/  @P0 BRA `(.L_x_78) ;  /* 0x0000000000740947 */ /* 0x000fea0003800000 */
[----:B------:R-:W-:Y:S02]  /*2db0*/  ISETP.GE.AND P0, PT, R11, -0x18, PT ;  /* 0xffffffe80b00780c */ /* 0x000fe40003f06270 */
[----:B------:R-:W-:-:S11]  /*2dc0*/  LOP3.LUT R0, R0, 0x80000000, RZ, 0xc0, !PT ;  /* 0x8000000000007812 */ /* 0x000fd600078ec0ff */
[----:B------:R-:W-:Y:S05]  /*2dd0*/  @!P0 BRA `(.L_x_78) ;  /* 0x0000000000688947 */ /* 0x000fea0003800000 */
[-CC-:B------:R-:W-:Y:S01]  /*2de0*/  FFMA.RZ R9, R15, R17.reuse, R16.reuse ;  /* 0x000000110f097223 */ /* 0x180fe2000000c010 */
[C---:B------:R-:W-:Y:S02]  /*2df0*/  ISETP.NE.AND P3, PT, R11.reuse, RZ, PT ;  /* 0x000000ff0b00720c */ /* 0x040fe40003f65270 */
[----:B------:R-:W-:Y:S02]  /*2e00*/  ISETP.NE.AND P1, PT, R11, RZ, PT ;  /* 0x000000ff0b00720c */ /* 0x000fe40003f25270 */
[----:B------:R-:W-:Y:S01]  /*2e10*/  LOP3.LUT R14, R9, 0x7fffff, RZ, 0xc0, !PT ;  /* 0x007fffff090e7812 */ /* 0x000fe200078ec0ff */
[CCC-:B------:R-:W-:Y:S01]  /*2e20*/  FFMA.RP R9, R15.reuse, R17.reuse, R16.reuse ;  /* 0x000000110f097223 */ /* 0x1c0fe20000008010 */
[----:B------:R-:W-:Y:S01]  /*2e30*/  FFMA.RM R16, R15, R17, R16 ;  /* 0x000000110f107223 */ /* 0x000fe20000004010 */
[----:B------:R-:W-:Y:S02]  /*2e40*/  IADD3 R15, PT, PT, R11, 0x20, RZ ;  /* 0x000000200b0f7810 */ /* 0x000fe40007ffe0ff */
[----:B------:R-:W-:-:S02]  /*2e50*/  LOP3.LUT R14, R14, 0x800000, RZ, 0xfc, !PT ;  /* 0x008000000e0e7812 */ /* 0x000fc400078efcff */
[----:B------:R-:W-:Y:S02]  /*2e60*/  IADD3 R11, PT, PT, -R11, RZ, RZ ;  /* 0x000000ff0b0b7210 */ /* 0x000fe40007ffe1ff */
[----:B------:R-:W-:Y:S02]  /*2e70*/  SHF.L.U32 R15, R14, R15, RZ ;  /* 0x0000000f0e0f7219 */ /* 0x000fe400000006ff */
[----:B------:R-:W-:Y:S02]  /*2e80*/  FSETP.NEU.FTZ.AND P0, PT, R9, R16, PT ;  /* 0x000000100900720b */ /* 0x000fe40003f1d000 */
[----:B------:R-:W-:Y:S02]  /*2e90*/  SEL R9, R11, RZ, P3 ;  /* 0x000000ff0b097207 */ /* 0x000fe40001800000 */
[----:B------:R-:W-:Y:S02]  /*2ea0*/  ISETP.NE.AND P1, PT, R15, RZ, P1 ;  /* 0x000000ff0f00720c */ /* 0x000fe40000f25270 */
[----:B------:R-:W-:-:S02]  /*2eb0*/  SHF.R.U32.HI R9, RZ, R9, R14 ;  /* 0x00000009ff097219 */ /* 0x000fc4000001160e */
[----:B------:R-:W-:Y:S02]  /*2ec0*/  PLOP3.LUT P0, PT, P0, P1, PT, 0xf8, 0x8f ;  /* 0x00000000008f781c */ /* 0x000fe40000703f70 */
[----:B------:R-:W-:Y:S02]  /*2ed0*/  SHF.R.U32.HI R14, RZ, 0x1, R9 ;  /* 0x00000001ff0e7819 */ /* 0x000fe40000011609 */
[----:B------:R-:W-:-:S04]  /*2ee0*/  SEL R11, RZ, 0x1, !P0 ;  /* 0x00000001ff0b7807 */ /* 0x000fc80004000000 */
[----:B------:R-:W-:-:S04]  /*2ef0*/  LOP3.LUT R16, R11, 0x1, R14, 0xf8, !PT ;  /* 0x000000010b107812 */ /* 0x000fc800078ef80e */
[----:B------:R-:W-:-:S04]  /*2f00*/  LOP3.LUT R9, R16, R9, RZ, 0xc0, !PT ;  /* 0x0000000910097212 */ /* 0x000fc800078ec0ff */
[----:B------:R-:W-:-:S04]  /*2f10*/  IADD3 R9, PT, PT, R14, R9, RZ ;  /* 0x000000090e097210 */ /* 0x000fc80007ffe0ff */
[----:B------:R-:W-:Y:S01]  /*2f20*/  LOP3.LUT R0, R9, R0, RZ, 0xfc, !PT ;  /* 0x0000000009007212 */ /* 0x000fe200078efcff */
[----:B------:R-:W-:Y:S06]  /*2f30*/  BRA `(.L_x_78) ;  /* 0x0000000000107947 */ /* 0x000fec0003800000 */
.L_x_77:
[----:B------:R-:W-:-:S04]  /*2f40*/  LOP3.LUT R0, R0, 0x80000000, RZ, 0xc0, !PT ;  /* 0x8000000000007812 */ /* 0x000fc800078ec0ff */
[----:B------:R-:W-:Y:S01]  /*2f50*/  LOP3.LUT R0, R0, 0x7f800000, RZ, 0xfc, !PT ;  /* 0x7f80000000007812 */ /* 0x000fe200078efcff */
[----:B------:R-:W-:Y:S06]  /*2f60*/  BRA `(.L_x_78) ;  /* 0x0000000000047947 */ /* 0x000fec0003800000 */
.L_x_76:
[----:B------:R-:W-:-:S07]  /*2f70*/  LEA R0, R14, R0, 0x17 ;  /* 0x000000000e007211 */ /* 0x000fce00078eb8ff */
.L_x_78:
[----:B------:R-:W-:Y:S05]  /*2f80*/  BSYNC.RECONVERGENT B1 ;  /* 0x0000000000017941 */ /* 0x000fea0003800200 */
.L_x_75:
[----:B------:R-:W-:Y:S05]  /*2f90*/  BRA `(.L_x_79) ;  /* 0x0000000000207947 */ /* 0x000fea0003800000 */
.L_x_74:
[----:B------:R-:W-:-:S04]  /*2fa0*/  LOP3.LUT R0, R15, 0x80000000, R0, 0x48, !PT ;  /* 0x800000000f007812 */ /* 0x000fc800078e4800 */
[----:B------:R-:W-:Y:S01]  /*2fb0*/  LOP3.LUT R0, R0, 0x7f800000, RZ, 0xfc, !PT ;  /* 0x7f80000000007812 */ /* 0x000fe200078efcff */
[----:B------:R-:W-:Y:S06]  /*2fc0*/  BRA `(.L_x_79) ;  /* 0x0000000000147947 */ /* 0x000fec0003800000 */
.L_x_73:
[----:B------:R-:W-:Y:S01]  /*2fd0*/  LOP3.LUT R0, R15, 0x80000000, R0, 0x48, !PT ;  /* 0x800000000f007812 */ /* 0x000fe200078e4800 */
[----:B------:R-:W-:Y:S06]  /*2fe0*/  BRA `(.L_x_79) ;  /* 0x00000000000c7947 */ /* 0x000fec0003800000 */
.L_x_72:
[----:B------:R-:W0:Y:S01]  /*2ff0*/  MUFU.RSQ R0, -QNAN ;  /* 0xffc0000000007908 */ /* 0x000e220000001400 */
[----:B------:R-:W-:Y:S05]  /*3000*/  BRA `(.L_x_79) ;  /* 0x0000000000047947 */ /* 0x000fea0003800000 */
.L_x_71:
[----:B------:R-:W-:-:S07]  /*3010*/  FADD.FTZ R0, R0, R7 ;  /* 0x0000000700007221 */ /* 0x000fce0000010000 */
.L_x_79:
[----:B------:R-:W-:Y:S05]  /*3020*/  BSYNC.RECONVERGENT B0 ;  /* 0x0000000000007941 */ /* 0x000fea0003800200 */
.L_x_69:
[----:B------:R-:W-:Y:S01]  /*3030*/  HFMA2 R15, -RZ, RZ, 0, 0 ;  /* 0x00000000ff0f7431 */ /* 0x000fe200000001ff */
[----:B------:R-:W-:Y:S02]  /*3040*/  MOV R14, R12 ;  /* 0x0000000c000e7202 */ /* 0x000fe40000000f00 */
[----:B0-----:R-:W-:Y:S02]  /*3050*/  MOV R9, R0 ;  /* 0x0000000000097202 */ /* 0x001fe40000000f00 */
[----:B------:R-:W-:Y:S05]  /*3060*/  RET.REL.NODEC R14 `(_Z13inflateMatrixPfi) ;  /* 0xffffffcc0ee47950 */ /* 0x000fea0003c3ffff */
.L_x_80:
[----:B------:R-:W-:-:S00]  /*3070*/  BRA `(.L_x_80) ;  /* 0xfffffffc00fc7947 */ /* 0x000fc0000383ffff */
[----:B------:R-:W-:-:S00]  /*3080*/  NOP ;  /* 0x0000000000007918 */ /* 0x000fc00000000000 */
[----:B------:R-:W-:-:S00]  /*3090*/  NOP ;  /* 0x0000000000007918 */ /* 0x000fc00000000000 */
[----:B------:R-:W-:-:S00]  /*30a0*/  NOP ;  /* 0x0000000000007918 */ /* 0x000fc00000000000 */
[----:B------:R-:W-:-:S00]  /*30b0*/  NOP ;  /* 0x0000000000007918 */ /* 0x000fc00000000000 */
[----:B------:R-:W-:-:S00]  /*30c0*/  NOP ;  /* 0x0000000000007918 */ /* 0x000fc00000000000 */
[----:B------:R-:W-:-:S00]  /*30d0*/  NOP ;  /* 0x0000000000007918 */ /* 0x000fc00000000000 */
[----:B------:R-:W-:-:S00]  /*30e0*/  NOP ;  /* 0x0000000000007918 */ /* 0x000fc00000000000 */
[----:B------:R-:W-:-:S00]  /*30f0*/  NOP ;  /* 0x0000000000007918 */ /* 0x000fc00000000000 */
.L_x_169:


//--------------------- .text._Z12expandMatrixPfi --------------------------
	.section	.text._Z12expandMatrixPfi,"ax",@progbits
	.align	128
        .global         _Z12expandMatrixPfi
        .type           _Z12expandMatrixPfi,@function
        .size           _Z12expandMatrixPfi,(.L_x_172 - _Z12expandMatrixPfi)
        .other          _Z12expandMatrixPfi,@"STO_CUDA_ENTRY STV_DEFAULT"
_Z12expandMatrixPfi:
.text._Z12expandMatrixPfi:
[----:B------:R-:W-:Y:S01]  /*0000*/  LDC R1, c[0x0][0x37c] ;  /* 0x0000df00ff017b82 */ /* 0x000fe20000000800 */
[----:B------:R-:W0:Y:S07]  /*0010*/  S2R R3, SR_TID.X ;  /* 0x0000000000037919 */ /* 0x000e2e0000002100 */
[----:B------:R-:W0:Y:S08]  /*0020*/  S2UR UR4, SR_CTAID.X ;  /* 0x00000000000479c3 */ /* 0x000e300000002500 */
[----:B------:R-:W0:Y:S08]  /*0030*/  LDC R12, c[0x0][0x360] ;  /* 0x0000d800ff0c7b82 */ /* 0x000e300000000800 */
[----:B------:R-:W1:Y:S01]  /*0040*/  LDC R13, c[0x0][0x388] ;  /* 0x0000e200ff0d7b82 */ /* 0x000e620000000800 */
[----:B0-----:R-:W-:Y:S01]  /*0050*/  IMAD R12, R12, UR4, R3 ;  /* 0x000000040c0c7c24 */ /* 0x001fe2000f8e0203 */
[----:B-1----:R-:W-:-:S04]  /*0060*/  ISETP.GE.AND P0, PT, R13, 0x1, PT ;  /* 0x000000010d00780c */ /* 0x002fc80003f06270 */
[----:B------:R-:W-:-:S13]  /*0070*/  ISETP.GE.OR P0, PT, R12, R13, !P0 ;  /* 0x0000000d0c00720c */ /* 0x000fda0004706670 */
[----:B------:R-:W-:Y:S05]  /*0080*/  @P0 EXIT ;  /* 0x000000000000094d */ /* 0x000fea0003800000 */
[----:B------:R-:W0:Y:S01]  /*0090*/  LDCU.64 UR4, c[0x0][0x380] ;  /* 0x00007000ff0477ac */ /* 0x000e220008000a00 */
[C---:B------:R-:W-:Y:S01]  /*00a0*/  LOP3.LUT R20, R13.reuse, 0x7, RZ, 0xc0, !PT ;  /* 0x000000070d147812 */ /* 0x040fe200078ec0ff */
[----:B------:R-:W-:Y:S02]  /*00b0*/  IMAD R12, R12, R13, RZ ;  /* 0x0000000d0c0c7224 */ /* 0x000fe400078e02ff */
[----:B------:R-:W-:Y:S01]  /*00c0*/  IMAD.MOV.U32 R15, RZ, RZ, RZ ;  /* 0x000000ffff0f7224 */ /* 0x000fe200078e00ff */
[----:B------:R-:W-:Y:S01]  /*00d0*/  IADD3 R0, PT, PT, R20, -0x1, RZ ;  /* 0xffffffff14007810 */ /* 0x000fe20007ffe0ff */
[----:B------:R-:W1:Y:S03]  /*00e0*/  LDCU.64 UR6, c[0x0][0x358] ;  /* 0x00006b00ff0677ac */ /* 0x000e660008000a00 */
[----:B------:R-:W-:Y:S02]  /*00f0*/  ISETP.GE.U32.AND P1, PT, R0, 0x3, PT ;  /* 0x000000030000780c */ /* 0x000fe40003f26070 */
[----:B------:R-:W-:-:S02]  /*0100*/  LOP3.LUT R0, R13, 0x7ffffff8, RZ, 0xc0, !PT ;  /* 0x7ffffff80d007812 */ /* 0x000fc400078ec0ff */
[----:B------:R-:W-:Y:S02]  /*0110*/  LOP3.LUT R13, R13, 0x3, RZ, 0xc0, !PT ;  /* 0x000000030d0d7812 */ /* 0x000fe400078ec0ff */
[----:B------:R-:W-:Y:S01]  /*0120*/  IADD3 R14, PT, PT, -R0, RZ, RZ ;  /* 0x000000ff000e7210 */ /* 0x000fe20007ffe1ff */
[----:B0-----:R-:W-:-:S04]  /*0130*/  UIADD3 UR4, UP0, UPT, UR4, 0x10, URZ ;  /* 0x0000001004047890 */ /* 0x001fc8000ff1e0ff */
[----:B------:R-:W-:Y:S02]  /*0140*/  UIADD3.X UR5, UPT, UPT, URZ, UR5, URZ, UP0, !UPT ;  /* 0x00000005ff057290 */ /* 0x000fe400087fe4ff */
[----:B------:R-:W-:-:S04]  /*0150*/  IMAD.U32 R4, RZ, RZ, UR4 ;  /* 0x00000004ff047e24 */ /* 0x000fc8000f8e00ff */
[----:B-1----:R-:W-:-:S07]  /*0160*/  MOV R5, UR5 ;  /* 0x0000000500057c02 */ /* 0x002fce0008000f00 */
.L_x_86:
[----:B0-----:R-:W0:Y:S01]  /*0170*/  LDC R18, c[0x0][0x388] ;  /* 0x0000e200ff127b82 */ /* 0x001e220000000800 */
[----:B------:R-:W-:Y:S02]  /*0180*/  IMAD.IADD R7, R12, 0x1, R15 ;  /* 0x000000010c077824 */ /* 0x000fe400078e020f */
[----:B------:R-:W-:-:S05]  /*0190*/  IMAD.MOV.U32 R16, RZ, RZ, RZ ;  /* 0x000000ffff107224 */ /* 0x000fca00078e00ff */
[----:B-12---:R-:W1:Y:S01]  /*01a0*/  LDC.64 R2, c[0x0][0x380] ;  /* 0x0000e000ff027b82 */ /* 0x006e620000000a00 */
[----:B0-----:R-:W-:Y:S01]  /*01b0*/  ISETP.GE.U32.AND P2, PT, R18, 0x8, PT ;  /* 0x000000081200780c */ /* 0x001fe20003f46070 */
[C---:B------:R-:W-:Y:S01]  /*01c0*/  IMAD R17, R15.reuse, R18, RZ ;  /* 0x000000120f117224 */ /* 0x040fe200078e02ff */
[----:B------:R-:W-:-:S04]  /*01d0*/  IADD3 R15, PT, PT, R15, 0x1, RZ ;  /* 0x000000010f0f7810 */ /* 0x000fc80007ffe0ff */
[----:B------:R-:W-:Y:S01]  /*01e0*/  ISETP.NE.AND P0, PT, R15, R18, PT ;  /* 0x000000120f00720c */ /* 0x000fe20003f05270 */
[----:B-1----:R-:W-:-:S06]  /*01f0*/  IMAD.WIDE R6, R7, 0x4, R2 ;  /* 0x0000000407067825 */ /* 0x002fcc00078e0202 */
[----:B----4-:R-:W-:Y:S06]  /*0200*/  @!P2 BRA `(.L_x_81) ;  /* 0x0000000000d8a947 */ /* 0x010fec0003800000 */
[----:B------:R-:W-:Y:S01]  /*0210*/  IMAD.WIDE.U32 R8, R17, 0x4, R4 ;  /* 0x0000000411087825 */ /* 0x000fe200078e0004 */
[----:B------:R-:W-:Y:S02]  /*0220*/  MOV R19, R12 ;  /* 0x0000000c00137202 */ /* 0x000fe40000000f00 */
[----:B------:R-:W-:Y:S01]  /*0230*/  MOV R16, R14 ;  /* 0x0000000e00107202 */ /* 0x000fe20000000f00 */
[----:B------:R-:W-:Y:S01]  /*0240*/  IMAD.MOV.U32 R22, RZ, RZ, R8 ;  /* 0x000000ffff167224 */ /* 0x000fe200078e0008 */
[----:B------:R-:W-:-:S07]  /*0250*/  MOV R11, R9 ;  /* 0x00000009000b7202 */ /* 0x000fce0000000f00 */
.L_x_82:
[----:B----4-:R-:W-:Y:S01]  /*0260*/  IMAD.WIDE R8, R19, 0x4, R4 ;  /* 0x0000000413087825 */ /* 0x010fe200078e0204 */
[----:B------:R-:W2:Y:S03]  /*0270*/  LDG.E R21, desc[UR6][R6.64] ;  /* 0x0000000606157981 */ /* 0x000ea6000c1e1900 */
[----:B------:R-:W-:Y:S01]  /*0280*/  IMAD.MOV.U32 R10, RZ, RZ, R22 ;  /* 0x000000ffff0a7224 */ /* 0x000fe200078e0016 */
[----:B------:R-:W2:Y:S04]  /*0290*/  LDG.E R24, desc[UR6][R8.64+-0x10] ;  /* 0xfffff00608187981 */ /* 0x000ea8000c1e1900 */
[----:B------:R-:W2:Y:S04]  /*02a0*/  LDG.E R22, desc[UR6][R10.64+-0x10] ;  /* 0xfffff0060a167981 */ /* 0x000ea8000c1e1900 */
[----:B------:R-:W3:Y:S04]  /*02b0*/  LDG.E R25, desc[UR6][R8.64+-0xc] ;  /* 0xfffff40608197981 */ /* 0x000ee8000c1e1900 */
[----:B------:R-:W4:Y:S01]  /*02c0*/  LDG.E R27, desc[UR6][R8.64+-0x8] ;  /* 0xfffff806081b7981 */ /* 0x000f22000c1e1900 */
[----:B--2---:R-:W-:-:S03]  /*02d0*/  FFMA R21, R21, R22, R24 ;  /* 0x0000001615157223 */ /* 0x004fc60000000018 */
[----:B------:R-:W2:Y:S04]  /*02e0*/  LDG.E R24, desc[UR6][R8.64+-0x4] ;  /* 0xfffffc0608187981 */ /* 0x000ea8000c1e1900 */
[----:B------:R0:W-:Y:S04]  /*02f0*/  STG.E desc[UR6][R8.64+-0x10], R21 ;  /* 0xfffff01508007986 */ /* 0x0001e8000c101906 */
[----:B------:R-:W3:Y:S04]  /*0300*/  LDG.E R22, desc[UR6][R6.64] ;  /* 0x0000000606167981 */ /* 0x000ee8000c1e1900 */
[----:B------:R-:W3:Y:S02]  /*0310*/  LDG.E R23, desc[UR6][R10.64+-0xc] ;  /* 0xfffff4060a177981 */ /* 0x000ee4000c1e1900 */
[----:B---3--:R-:W-:-:S05]  /*0320*/  FFMA R23, R22, R23, R25 ;  /* 0x0000001716177223 */ /* 0x008fca0000000019 */
[----:B------:R1:W-:Y:S04]  /*0330*/  STG.E desc[UR6][R8.64+-0xc], R23 ;  /* 0xfffff41708007986 */ /* 0x0003e8000c101906 */
[----:B------:R-:W4:Y:S04]  /*0340*/  LDG.E R22, desc[UR6][R6.64] ;  /* 0x0000000606167981 */ /* 0x000f28000c1e1900 */
[----:B------:R-:W4:Y:S02]  /*0350*/  LDG.E R25, desc[UR6][R10.64+-0x8] ;  /* 0xfffff8060a197981 */ /* 0x000f24000c1e1900 */
[----:B----4-:R-:W-:-:S02]  /*0360*/  FFMA R25, R22, R25, R27 ;  /* 0x0000001916197223 */ /* 0x010fc4000000001b */
[----:B------:R-:W3:Y:S04]  /*0370*/  LDG.E R27, desc[UR6][R8.64] ;  /* 0x00000006081b7981 */ /* 0x000ee8000c1e1900 */
[----:B------:R4:W-:Y:S04]  /*0380*/  STG.E desc[UR6][R8.64+-0x8], R25 ;  /* 0xfffff81908007986 */ /* 0x0009e8000c101906 */
[----:B0-----:R-:W2:Y:S04]  /*0390*/  LDG.E R21, desc[UR6][R6.64] ;  /* 0x0000000606157981 */ /* 0x001ea8000c1e1900 */
[----:B------:R-:W2:Y:S02]  /*03a0*/  LDG.E R22, desc[UR6][R10.64+-0x4] ;  /* 0xfffffc060a167981 */ /* 0x000ea4000c1e1900 */
[----:B--2---:R-:W-:-:S02]  /*03b0*/  FFMA R21, R21, R22, R24 ;  /* 0x0000001615157223 */ /* 0x004fc40000000018 */
[----:B------:R-:W2:Y:S04]  /*03c0*/  LDG.E R24, desc[UR6][R8.64+0x8] ;  /* 0x0000080608187981 */ /* 0x000ea8000c1e1900 */
[----:B------:R0:W-:Y:S04]  /*03d0*/  STG.E desc[UR6][R8.64+-0x4], R21 ;  /* 0xfffffc1508007986 */ /* 0x0001e8000c101906 */
[----:B------:R-:W3:Y:S04]  /*03e0*/  LDG.E R22, desc[UR6][R6.64] ;  /* 0x0000000606167981 */ /* 0x000ee8000c1e1900 */
[----:B-1----:R-:W3:Y:S02]  /*03f0*/  LDG.E R23, desc[UR6][R10.64] ;  /* 0x000000060a177981 */ /* 0x002ee4000c1e1900 */
[----:B---3--:R-:W-:-:S02]  /*0400*/  FFMA R23, R22, R23, R27 ;  /* 0x0000001716177223 */ /* 0x008fc4000000001b */
[----:B------:R-:W3:Y:S04]  /*0410*/  LDG.E R27, desc[UR6][R8.64+0x4] ;  /* 0x00000406081b7981 */ /* 0x000ee8000c1e1900 */
[----:B------:R1:W-:Y:S04]  /*0420*/  STG.E desc[UR6][R8.64], R23 ;  /* 0x0000001708007986 */ /* 0x0003e8000c101906 */
[----:B------:R-:W3:Y:S04]  /*0430*/  LDG.E R22, desc[UR6][R6.64] ;  /* 0x0000000606167981 */ /* 0x000ee8000c1e1900 */
[----:B----4-:R-:W3:Y:S02]  /*0440*/  LDG.E R25, desc[UR6][R10.64+0x4] ;  /* 0x000004060a197981 */ /* 0x010ee4000c1e1900 */
[----:B---3--:R-:W-:-:S02]  /*0450*/  FFMA R25, R22, R25, R27 ;  /* 0x0000001916197223 */ /* 0x008fc4000000001b */
[----:B------:R-:W3:Y:S04]  /*0460*/  LDG.E R27, desc[UR6][R8.64+0xc] ;  /* 0x00000c06081b7981 */ /* 0x000ee8000c1e1900 */
[----:B------:R4:W-:Y:S04]  /*0470*/  STG.E desc[UR6][R8.64+0x4], R25 ;  /* 0x0000041908007986 */ /* 0x0009e8000c101906 */
[----:B0-----:R-:W2:Y:S04]  /*0480*/  LDG.E R21, desc[UR6][R6.64] ;  /* 0x0000000606157981 */ /* 0x001ea8000c1e1900 */
[----:B------:R-:W2:Y:S01]  /*0490*/  LDG.E R22, desc[UR6][R10.64+0x8] ;  /* 0x000008060a167981 */ /* 0x000ea2000c1e1900 */
[----:B------:R-:W-:Y:S01]  /*04a0*/  IADD3 R16, PT, PT, R16, 0x8, RZ ;  /* 0x0000000810107810 */ /* 0x000fe20007ffe0ff */
[----:B--2---:R-:W-:-:S05]  /*04b0*/  FFMA R21, R21, R22, R24 ;  /* 0x0000001615157223 */ /* 0x004fca0000000018 */
[----:B------:R4:W-:Y:S04]  /*04c0*/  STG.E desc[UR6][R8.64+0x8], R21 ;  /* 0x0000081508007986 */ /* 0x0009e8000c101906 */
[----:B------:R-:W3:Y:S04]  /*04d0*/  LDG.E R22, desc[UR6][R6.64] ;  /* 0x0000000606167981 */ /* 0x000ee8000c1e1900 */
[----:B-1----:R-:W3:Y:S01]  /*04e0*/  LDG.E R23, desc[UR6][R10.64+0xc] ;  /* 0x00000c060a177981 */ /* 0x002ee2000c1e1900 */
[----:B------:R-:W-:Y:S01]  /*04f0*/  ISETP.NE.AND P2, PT, R16, RZ, PT ;  /* 0x000000ff1000720c */ /* 0x000fe20003f45270 */
[----:B------:R-:W-:-:S02]  /*0500*/  VIADD R19, R19, 0x8 ;  /* 0x0000000813137836 */ /* 0x000fc40000000000 */
[----:B---3--:R-:W-:Y:S01]  /*0510*/  FFMA R23, R22, R23, R27 ;  /* 0x0000001716177223 */ /* 0x008fe2000000001b */
[----:B------:R-:W-:-:S04]  /*0520*/  IADD3 R22, P3, PT, R10, 0x20, RZ ;  /* 0x000000200a167810 */ /* 0x000fc80007f7e0ff */
[----:B------:R4:W-:Y:S01]  /*0530*/  STG.E desc[UR6][R8.64+0xc], R23 ;  /* 0x00000c1708007986 */ /* 0x0009e2000c101906 */
[----:B------:R-:W-:-:S04]  /*0540*/  IADD3.X R11, PT, PT, RZ, R11, RZ, P3, !PT ;  /* 0x0000000bff0b7210 */ /* 0x000fc80001ffe4ff */
[----:B------:R-:W-:Y:S05]  /*0550*/  @P2 BRA `(.L_x_82) ;  /* 0xfffffffc00402947 */ /* 0x000fea000383ffff */
[----:B------:R-:W-:-:S07]  /*0560*/  MOV R16, R0 ;  /* 0x0000000000107202 */ /* 0x000fce0000000f00 */
.L_x_81:
[----:B------:R-:W-:-:S13]  /*0570*/  ISETP.NE.AND P2, PT, R20, RZ, PT ;  /* 0x000000ff1400720c */ /* 0x000fda0003f45270 */
[----:B------:R-:W-:Y:S05]  /*0580*/  @!P2 BRA `(.L_x_83) ;  /* 0x000000040008a947 */ /* 0x000fea0003800000 */
[----:B------:R-:W-:Y:S01]  /*0590*/  ISETP.NE.AND P2, PT, R13, RZ, PT ;  /* 0x000000ff0d00720c */ /* 0x000fe20003f45270 */
[----:B------:R-:W-:-:S12]  /*05a0*/  @!P1 BRA `(.L_x_84) ;  /* 0x0000000000789947 */ /* 0x000fd80003800000 */
[----:B----4-:R-:W-:Y:S01]  /*05b0*/  IADD3 R23, PT, PT, R17, R16, RZ ;  /* 0x0000001011177210 */ /* 0x010fe20007ffe0ff */
[----:B------:R-:W-:Y:S01]  /*05c0*/  IMAD.IADD R9, R12, 0x1, R16 ;  /* 0x000000010c097824 */ /* 0x000fe200078e0210 */
[----:B------:R-:W2:Y:S01]  /*05d0*/  LDG.E R19, desc[UR6][R6.64] ;  /* 0x0000000606137981 */ /* 0x000ea2000c1e1900 */
[----:B------:R-:W0:Y:S02]  /*05e0*/  LDC.64 R10, c[0x0][0x380] ;  /* 0x0000e000ff0a7b82 */ /* 0x000e240000000a00 */
[----:B------:R-:W-:-:S04]  /*05f0*/  IMAD.WIDE.U32 R22, R23, 0x4, R2 ;  /* 0x0000000417167825 */ /* 0x000fc800078e0002 */
[----:B------:R-:W-:Y:S02]  /*0600*/  IMAD.WIDE R8, R9, 0x4, R2 ;  /* 0x0000000409087825 */ /* 0x000fe400078e0202 */
[----:B------:R-:W2:Y:S04]  /*0610*/  LDG.E R22, desc[UR6][R22.64] ;  /* 0x0000000616167981 */ /* 0x000ea8000c1e1900 */
[----:B------:R-:W2:Y:S01]  /*0620*/  LDG.E R24, desc[UR6][R8.64] ;  /* 0x0000000608187981 */ /* 0x000ea2000c1e1900 */
[----:B------:R-:W-:-:S03]  /*0630*/  IADD3 R21, P3, PT, R17, R16, RZ ;  /* 0x0000001011157210 */ /* 0x000fc60007f7e0ff */
[----:B------:R-:W3:Y:S01]  /*0640*/  LDG.E R25, desc[UR6][R8.64+0x8] ;  /* 0x0000080608197981 */ /* 0x000ee2000c1e1900 */
[----:B------:R-:W-:Y:S02]  /*0650*/  IADD3.X R26, PT, PT, RZ, RZ, RZ, P3, !PT ;  /* 0x000000ffff1a7210 */ /* 0x000fe40001ffe4ff */
[----:B0-----:R-:W-:-:S04]  /*0660*/  LEA R10, P3, R21, R10, 0x2 ;  /* 0x0000000a150a7211 */ /* 0x001fc800078610ff */
[----:B------:R-:W-:Y:S01]  /*0670*/  LEA.HI.X R11, R21, R11, R26, 0x2, P3 ;  /* 0x0000000b150b7211 */ /* 0x000fe200018f141a */
[----:B--2---:R-:W-:Y:S02]  /*0680*/  FFMA R19, R19, R22, R24 ;  /* 0x0000001613137223 */ /* 0x004fe40000000018 */
[----:B------:R-:W2:Y:S04]  /*0690*/  LDG.E R24, desc[UR6][R8.64+0x4] ;  /* 0x0000040608187981 */ /* 0x000ea8000c1e1900 */
[----:B------:R0:W-:Y:S04]  /*06a0*/  STG.E desc[UR6][R8.64], R19 ;  /* 0x0000001308007986 */ /* 0x0001e8000c101906 */
[----:B------:R-:W2:Y:S04]  /*06b0*/  LDG.E R21, desc[UR6][R6.64] ;  /* 0x0000000606157981 */ /* 0x000ea8000c1e1900 */
[----:B------:R-:W2:Y:S02]  /*06c0*/  LDG.E R22, desc[UR6][R10.64+0x4] ;  /* 0x000004060a167981 */ /* 0x000ea4000c1e1900 */
[----:B--2---:R-:W-:-:S02]  /*06d0*/  FFMA R21, R21, R22, R24 ;  /* 0x0000001615157223 */ /* 0x004fc40000000018 */
[----:B------:R-:W2:Y:S04]  /*06e0*/  LDG.E R24, desc[UR6][R8.64+0xc] ;  /* 0x00000c0608187981 */ /* 0x000ea8000c1e1900 */
[----:B------:R1:W-:Y:S04]  /*06f0*/  STG.E desc[UR6][R8.64+0x4], R21 ;  /* 0x0000041508007986 */ /* 0x0003e8000c101906 */
[----:B------:R-:W3:Y:S04]  /*0700*/  LDG.E R22, desc[UR6][R6.64] ;  /* 0x0000000606167981 */ /* 0x000ee8000c1e1900 */
[----:B------:R-:W3:Y:S02]  /*0710*/  LDG.E R23, desc[UR6][R10.64+0x8] ;  /* 0x000008060a177981 */ /* 0x000ee4000c1e1900 */
[----:B---3--:R-:W-:-:S05]  /*0720*/  FFMA R23, R22, R23, R25 ;  /* 0x0000001716177223 */ /* 0x008fca0000000019 */
[----:B------:R1:W-:Y:S04]  /*0730*/  STG.E desc[UR6][R8.64+0x8], R23 ;  /* 0x0000081708007986 */ /* 0x0003e8000c101906 */
[----:B------:R-:W2:Y:S04]  /*0740*/  LDG.E R22, desc[UR6][R10.64+0xc] ;  /* 0x00000c060a167981 */ /* 0x000ea8000c1e1900 */
[----:B0-----:R-:W2:Y:S01]  /*0750*/  LDG.E R19, desc[UR6][R6.64] ;  /* 0x0000000606137981 */ /* 0x001ea2000c1e1900 */
[----:B------:R-:W-:Y:S01]  /*0760*/  IADD3 R16, PT, PT, R16, 0x4, RZ ;  /* 0x0000000410107810 */ /* 0x000fe20007ffe0ff */
[----:B--2---:R-:W-:-:S05]  /*0770*/  FFMA R19, R19, R22, R24 ;  /* 0x0000001613137223 */ /* 0x004fca0000000018 */
[----:B------:R1:W-:Y:S02]  /*0780*/  STG.E desc[UR6][R8.64+0xc], R19 ;  /* 0x00000c1308007986 */ /* 0x0003e4000c101906 */
.L_x_84:
[----:B------:R-:W-:Y:S05]  /*0790*/  @!P2 BRA `(.L_x_83) ;  /* 0x000000000084a947 */ /* 0x000fea0003800000 */
[----:B------:R-:W-:Y:S02]  /*07a0*/  ISETP.NE.AND P3, PT, R13, 0x1, PT ;  /* 0x000000010d00780c */ /* 0x000fe40003f65270 */
[----:B------:R-:W-:-:S11]  /*07b0*/  LOP3.LUT P2, RZ, R18, 0x1, RZ, 0xc0, !PT ;  /* 0x0000000112ff7812 */ /* 0x000fd6000784c0ff */
[----:B------:R-:W-:Y:S05]  /*07c0*/  @!P3 BRA `(.L_x_85) ;  /* 0x000000000050b947 */ /* 0x000fea0003800000 */
[----:B-1----:R-:W-:Y:S01]  /*07d0*/  IMAD.IADD R19, R17, 0x1, R16 ;  /* 0x0000000111137824 */ /* 0x002fe200078e0210 */
[----:B----4-:R-:W-:Y:S01]  /*07e0*/  IADD3 R9, PT, PT, R12, R16, RZ ;  /* 0x000000100c097210 */ /* 0x010fe20007ffe0ff */
[----:B------:R-:W2:Y:S01]  /*07f0*/  LDG.E R21, desc[UR6][R6.64] ;  /* 0x0000000606157981 */ /* 0x000ea2000c1e1900 */
[----:B------:R-:W0:Y:S01]  /*0800*/  LDC.64 R10, c[0x0][0x380] ;  /* 0x0000e000ff0a7b82 */ /* 0x000e220000000a00 */
[----:B------:R-:W-:-:S04]  /*0810*/  IMAD.WIDE.U32 R18, R19, 0x4, R2 ;  /* 0x0000000413127825 */ /* 0x000fc800078e0002 */
[----:B------:R-:W-:Y:S02]  /*0820*/  IMAD.WIDE R8, R9, 0x4, R2 ;  /* 0x0000000409087825 */ /* 0x000fe400078e0202 */
[----:B------:R-:W2:Y:S04]  /*0830*/  LDG.E R18, desc[UR6][R18.64] ;  /* 0x0000000612127981 */ /* 0x000ea8000c1e1900 */
[----:B------:R-:W2:Y:S01]  /*0840*/  LDG.E R22, desc[UR6][R8.64] ;  /* 0x0000000608167981 */ /* 0x000ea2000c1e1900 */
[----:B------:R-:W-:-:S04]  /*0850*/  IADD3 R23, P3, PT, R17, R16, RZ ;  /* 0x0000001011177210 */ /* 0x000fc80007f7e0ff */
[----:B------:R-:W-:Y:S02]  /*0860*/  IADD3.X R24, PT, PT, RZ, RZ, RZ, P3, !PT ;  /* 0x000000ffff187210 */ /* 0x000fe40001ffe4ff */
[----:B0-----:R-:W-:-:S04]  /*0870*/  LEA R10, P3, R23, R10, 0x2 ;  /* 0x0000000a170a7211 */ /* 0x001fc800078610ff */
[----:B------:R-:W-:Y:S02]  /*0880*/  LEA.HI.X R11, R23, R11, R24, 0x2, P3 ;  /* 0x0000000b170b7211 */ /* 0x000fe400018f1418 */
[----:B------:R-:W3:Y:S01]  /*0890*/  LDG.E R23, desc[UR6][R8.64+0x4] ;  /* 0x0000040608177981 */ /* 0x000ee2000c1e1900 */
[----:B--2---:R-:W-:-:S05]  /*08a0*/  FFMA R21, R21, R18, R22 ;  /* 0x0000001215157223 */ /* 0x004fca0000000016 */
[----:B------:R0:W-:Y:S04]  /*08b0*/  STG.E desc[UR6][R8.64], R21 ;  /* 0x0000001508007986 */ /* 0x0001e8000c101906 */
[----:B------:R-:W3:Y:S04]  /*08c0*/  LDG.E R11, desc[UR6][R10.64+0x4] ;  /* 0x000004060a0b7981 */ /* 0x000ee8000c1e1900 */
[----:B------:R-:W3:Y:S01]  /*08d0*/  LDG.E R18, desc[UR6][R6.64] ;  /* 0x0000000606127981 */ /* 0x000ee2000c1e1900 */
[----:B------:R-:W-:Y:S02]  /*08e0*/  VIADD R16, R16, 0x2 ;  /* 0x0000000210107836 */ /* 0x000fe40000000000 */
[----:B---3--:R-:W-:-:S05]  /*08f0*/  FFMA R23, R18, R11, R23 ;  /* 0x0000000b12177223 */ /* 0x008fca0000000017 */
[----:B------:R0:W-:Y:S02]  /*0900*/  STG.E desc[UR6][R8.64+0x4], R23 ;  /* 0x0000041708007986 */ /* 0x0001e4000c101906 */
.L_x_85:
[----:B------:R-:W-:Y:S05]  /*0910*/  @!P2 BRA `(.L_x_83) ;  /* 0x000000000024a947 */ /* 0x000fea0003800000 */
[-C--:B01--4-:R-:W-:Y:S01]  /*0920*/  IADD3 R9, PT, PT, R17, R16.reuse, RZ ;  /* 0x0000001011097210 */ /* 0x093fe20007ffe0ff */
[----:B------:R-:W2:Y:S01]  /*0930*/  LDG.E R6, desc[UR6][R6.64] ;  /* 0x0000000606067981 */ /* 0x000ea2000c1e1900 */
[----:B------:R-:W-:-:S03]  /*0940*/  IADD3 R11, PT, PT, R12, R16, RZ ;  /* 0x000000100c0b7210 */ /* 0x000fc60007ffe0ff */
[----:B------:R-:W-:-:S04]  /*0950*/  IMAD.WIDE.U32 R8, R9, 0x4, R2 ;  /* 0x0000000409087825 */ /* 0x000fc800078e0002 */
[----:B------:R-:W-:Y:S02]  /*0960*/  IMAD.WIDE R2, R11, 0x4, R2 ;  /* 0x000000040b027825 */ /* 0x000fe400078e0202 */
[----:B------:R-:W2:Y:S04]  /*0970*/  LDG.E R9, desc[UR6][R8.64] ;  /* 0x0000000608097981 */ /* 0x000ea8000c1e1900 */
[----:B------:R-:W2:Y:S02]  /*0980*/  LDG.E R11, desc[UR6][R2.64] ;  /* 0x00000006020b7981 */ /* 0x000ea4000c1e1900 */
[----:B--2---:R-:W-:-:S05]  /*0990*/  FFMA R11, R6, R9, R11 ;  /* 0x00000009060b7223 */ /* 0x004fca000000000b */
[----:B------:R2:W-:Y:S02]  /*09a0*/  STG.E desc[UR6][R2.64], R11 ;  /* 0x0000000b02007986 */ /* 0x0005e4000c101906 */
.L_x_83:
[----:B------:R-:W-:Y:S05]  /*09b0*/  @P0 BRA `(.L_x_86) ;  /* 0xfffffff400ec0947 */ /* 0x000fea000383ffff */
[----:B------:R-:W-:Y:S05]  /*09c0*/  EXIT ;  /* 0x000000000000794d */ /* 0x000fea0003800000 */
.L_x_87:
        /* <DEDUP_REMOVED lines=11> */
.L_x_172:


//--------------------- .text._Z15normalizeMatrixPfi --------------------------
	.section	.text._Z15normalizeMatrixPfi,"ax",@progbits
	.align	128
        .global         _Z15normalizeMatrixPfi
        .type           _Z15normalizeMatrixPfi,@function
        .size           _Z15normalizeMatrixPfi,(.L_x_170 - _Z15normalizeMatrixPfi)
        .other          _Z15normalizeMatrixPfi,@"STO_CUDA_ENTRY STV_DEFAULT"
_Z15normalizeMatrixPfi:
.text._Z15normalizeMatrixPfi:
[----:B------:R-:W-:Y:S01]  /*0000*/  LDC R1, c[0x0][0x37c] ;  /* 0x0000df00ff017b82 */ /* 0x000fe20000000800 */
[----:B------:R-:W0:Y:S07]  /*0010*/  S2R R3, SR_TID.X ;  /* 0x0000000000037919 */ /* 0x000e2e0000002100 */
[----:B------:R-:W0:Y:S01]  /*0020*/  S2UR UR4, SR_CTAID.X ;  /* 0x00000000000479c3 */ /* 0x000e220000002500 */
[----:B------:R-:W1:Y:S07]  /*0030*/  LDCU UR5, c[0x0][0x388] ;  /* 0x00007100ff0577ac */ /* 0x000e6e0008000800 */
[----:B------:R-:W0:Y:S01]  /*0040*/  LDC R8, c[0x0][0x360] ;  /* 0x0000d800ff087b82 */ /* 0x000e220000000800 */
[----:B-1----:R-:W-:Y:S01]  /*0050*/  MOV R9, UR5 ;  /* 0x0000000500097c02 */ /* 0x002fe20008000f00 */
[----:B0-----:R-:W-:-:S05]  /*0060*/  IMAD R8, R8, UR4, R3 ;  /* 0x0000000408087c24 */ /* 0x001fca000f8e0203 */
        /* <DEDUP_REMOVED lines=17> */
.L_x_90:
        /* <DEDUP_REMOVED lines=54> */
.L_x_89:
        /* <DEDUP_REMOVED lines=32> */
.L_x_91:
        /* <DEDUP_REMOVED lines=20> */
.L_x_92:
[----:B------:R-:W-:Y:S05]  /*0820*/  @!P1 BRA `(.L_x_88) ;  /* 0x0000000000289947 */ /* 0x000fea0003800000 */
[----:B------:R-:W1:Y:S01]  /*0830*/  LDC.64 R4, c[0x0][0x380] ;  /* 0x0000e000ff047b82 */ /* 0x000e620000000a00 */
[----:B------:R-:W-:Y:S01]  /*0840*/  IMAD R0, R3, R9, R8 ;  /* 0x0000000903007224 */ /* 0x000fe200078e0208 */
[----:B------:R-:W-:-:S07]  /*0850*/  IADD3 R6, PT, PT, -R2, RZ, RZ ;  /* 0x000000ff02067210 */ /* 0x000fce0007ffe1ff */
.L_x_93:
[----:B-1----:R-:W-:-:S06]  /*0860*/  IMAD.WIDE R2, R0, 0x4, R4 ;  /* 0x0000000400027825 */ /* 0x002fcc00078e0204 */
[----:B0-----:R-:W2:Y:S01]  /*0870*/  LDG.E R2, desc[UR6][R2.64] ;  /* 0x0000000602027981 */ /* 0x001ea2000c1e1900 */
[----:B------:R-:W-:Y:S02]  /*0880*/  IADD3 R6, PT, PT, R6, 0x1, RZ ;  /* 0x0000000106067810 */ /* 0x000fe40007ffe0ff */
[----:B------:R-:W-:Y:S02]  /*0890*/  IADD3 R0, PT, PT, R0, R9, RZ ;  /* 0x0000000900007210 */ /* 0x000fe40007ffe0ff */
[----:B------:R-:W-:Y:S01]  /*08a0*/  ISETP.NE.AND P0, PT, R6, RZ, PT ;  /* 0x000000ff0600720c */ /* 0x000fe20003f05270 */
[----:B--2---:R-:W-:-:S12]  /*08b0*/  FADD R7, R2, R7 ;  /* 0x0000000702077221 */ /* 0x004fd80000000000 */
[----:B------:R-:W-:Y:S05]  /*08c0*/  @P0 BRA `(.L_x_93) ;  /* 0xfffffffc00e40947 */ /* 0x000fea000383ffff */
.L_x_88:
[----:B------:R-:W-:-:S13]  /*08d0*/  ISETP.GE.AND P0, PT, R9, 0x1, PT ;  /* 0x000000010900780c */ /* 0x000fda0003f06270 */
[----:B0-----:R-:W-:Y:S05]  /*08e0*/  @!P0 EXIT ;  /* 0x000000000000894d */ /* 0x001fea0003800000 */
[C---:B------:R-:W-:Y:S01]  /*08f0*/  IADD3 R0, PT, PT, R9.reuse, -0x1, RZ ;  /* 0xffffffff09007810 */ /* 0x040fe20007ffe0ff */
[----:B------:R-:W-:Y:S01]  /*0900*/  HFMA2 R5, -RZ, RZ, 0, 0 ;  /* 0x00000000ff057431 */ /* 0x000fe200000001ff */
[----:B------:R-:W-:Y:S02]  /*0910*/  LOP3.LUT R6, R9, 0xf, RZ, 0xc0, !PT ;  /* 0x0000000f09067812 */ /* 0x000fe400078ec0ff */
[----:B------:R-:W-:-:S13]  /*0920*/  ISETP.GE.U32.AND P0, PT, R0, 0xf, PT ;  /* 0x0000000f0000780c */ /* 0x000fda0003f06070 */
[----:B------:R-:W-:Y:S05]  /*0930*/  @!P0 BRA `(.L_x_94) ;  /* 0x0000001000248947 */ /* 0x000fea0003800000 */
[----:B------:R-:W0:Y:S01]  /*0940*/  LDC R4, c[0x0][0x388] ;  /* 0x0000e200ff047b82 */ /* 0x000e220000000800 */
[----:B------:R-:W-:Y:S02]  /*0950*/  LOP3.LUT R5, R9, 0x7ffffff0, RZ, 0xc0, !PT ;  /* 0x7ffffff009057812 */ /* 0x000fe400078ec0ff */
[----:B------:R-:W-:Y:S02]  /*0960*/  MOV R3, R8 ;  /* 0x0000000800037202 */ /* 0x000fe40000000f00 */
[----:B------:R-:W-:-:S03]  /*0970*/  IADD3 R2, PT, PT, -R5, RZ, RZ ;  /* 0x000000ff05027210 */ /* 0x000fc60007ffe1ff */
[----:B------:R-:W1:Y:S04]  /*0980*/  LDC.64 R12, c[0x0][0x380] ;  /* 0x0000e000ff0c7b82 */ /* 0x000e680000000a00 */
.L_x_127:
[----:B-1----:R-:W-:-:S05]  /*0990*/  IMAD.WIDE R16, R3, 0x4, R12 ;  /* 0x0000000403107825 */ /* 0x002fca00078e020c */
[----:B--2---:R-:W2:Y:S01]  /*09a0*/  LDG.E R23, desc[UR6][R16.64] ;  /* 0x0000000610177981 */ /* 0x004ea2000c1e1900 */
[----:B------:R-:W1:Y:S01]  /*09b0*/  MUFU.RCP R0, R7 ;  /* 0x0000000700007308 */ /* 0x000e620000001000 */
[----:B------:R-:W-:Y:S01]  /*09c0*/  IADD3 R2, PT, PT, R2, 0x10, RZ ;  /* 0x0000001002027810 */ /* 0x000fe20007ffe0ff */
[----:B------:R-:W-:Y:S03]  /*09d0*/  BSSY.RECONVERGENT B2, `(.L_x_95) ;  /* 0x000000c000027945 */ /* 0x000fe60003800200 */
[----:B------:R-:W-:Y:S01]  /*09e0*/  ISETP.NE.AND P2, PT, R2, RZ, PT ;  /* 0x000000ff0200720c */ /* 0x000fe20003f45270 */
[----:B-1----:R-:W-:-:S04]  /*09f0*/  FFMA R9, R0, -R7, 1 ;  /* 0x3f80000000097423 */ /* 0x002fc80000000807 */
[----:B------:R-:W-:Y:S01]  /*0a00*/  FFMA R0, R0, R9, R0 ;  /* 0x0000000900007223 */ /* 0x000fe20000000000 */
[----:B--2---:R-:W1:Y:S03]  /*0a10*/  FCHK P0, R23, R7 ;  /* 0x0000000717007302 */ /* 0x004e660000000000 */
[----:B------:R-:W-:-:S04]  /*0a20*/  FFMA R10, R23, R0, RZ ;  /* 0x00000000170a7223 */ /* 0x000fc800000000ff */
[----:B------:R-:W-:-:S04]  /*0a30*/  FFMA R9, R10, -R7, R23 ;  /* 0x800000070a097223 */ /* 0x000fc80000000017 */
[----:B------:R-:W-:Y:S01]  /*0a40*/  FFMA R9, R0, R9, R10 ;  /* 0x0000000900097223 */ /* 0x000fe2000000000a */
[----:B-1----:R-:W-:Y:S06]  /*0a50*/  @!P0 BRA `(.L_x_96) ;  /* 0x00000000000c8947 */ /* 0x002fec0003800000 */
[----:B------:R-:W-:-:S07]  /*0a60*/  MOV R10, 0xa80 ;  /* 0x00000a80000a7802 */ /* 0x000fce0000000f00 */
[----:B0-----:R-:W-:Y:S05]  /*0a70*/  CALL.REL.NOINC `($__internal_1_$__cuda_sm3x_div_rn_noftz_f32_slowpath) ;  /* 0x0000001c00a47944 */ /* 0x001fea0003c00000 */
[----:B------:R-:W-:-:S07]  /*0a80*/  MOV R9, R0 ;  /* 0x0000000000097202 */ /* 0x000fce0000000f00 */
.L_x_96:
[----:B------:R-:W-:Y:S05]  /*0a90*/  BSYNC.RECONVERGENT B2 ;  /* 0x0000000000027941 */ /* 0x000fea0003800200 */
.L_x_95:
[----:B0-----:R-:W-:Y:S01]  /*0aa0*/  IMAD.WIDE.U32 R14, R4, 0x4, R16 ;  /* 0x00000004040e7825 */ /* 0x001fe200078e0010 */
[----:B------:R0:W-:Y:S04]  /*0ab0*/  STG.E desc[UR6][R16.64], R9 ;  /* 0x0000000910007986 */ /* 0x0001e8000c101906 */
[----:B------:R-:W2:Y:S01]  /*0ac0*/  LDG.E R23, desc[UR6][R14.64] ;  /* 0x000000060e177981 */ /* 0x000ea2000c1e1900 */
[----:B------:R-:W1:Y:S01]  /*0ad0*/  MUFU.RCP R0, R7 ;  /* 0x0000000700007308 */ /* 0x000e620000001000 */
[----:B------:R-:W-:Y:S01]  /*0ae0*/  BSSY.RECONVERGENT B2, `(.L_x_97) ;  /* 0x000000b000027945 */ /* 0x000fe20003800200 */
[----:B-1----:R-:W-:-:S04]  /*0af0*/  FFMA R11, R0, -R7, 1 ;  /* 0x3f800000000b7423 */ /* 0x002fc80000000807 */
[----:B------:R-:W-:Y:S02]  /*0b00*/  FFMA R0, R0, R11, R0 ;  /* 0x0000000b00007223 */ /* 0x000fe40000000000 */
[----:B--2---:R-:W1:Y:S02]  /*0b10*/  FCHK P0, R23, R7 ;  /* 0x0000000717007302 */ /* 0x004e640000000000 */
[----:B------:R-:W-:-:S04]  /*0b20*/  FFMA R10, R0, R23, RZ ;  /* 0x00000017000a7223 */ /* 0x000fc800000000ff */
[----:B------:R-:W-:-:S04]  /*0b30*/  FFMA R11, R10, -R7, R23 ;  /* 0x800000070a0b7223 */ /* 0x000fc80000000017 */
[----:B------:R-:W-:Y:S01]  /*0b40*/  FFMA R11, R0, R11, R10 ;  /* 0x0000000b000b7223 */ /* 0x000fe2000000000a */
[----:B01----:R-:W-:Y:S06]  /*0b50*/  @!P0 BRA `(.L_x_98) ;  /* 0x00000000000c8947 */ /* 0x003fec0003800000 */
[----:B------:R-:W-:-:S07]  /*0b60*/  MOV R10, 0xb80 ;  /* 0x00000b80000a7802 */ /* 0x000fce0000000f00 */
[----:B------:R-:W-:Y:S05]  /*0b70*/  CALL.REL.NOINC `($__internal_1_$__cuda_sm3x_div_rn_noftz_f32_slowpath) ;  /* 0x0000001c00647944 */ /* 0x000fea0003c00000 */
[----:B------:R-:W-:-:S07]  /*0b80*/  MOV R11, R0 ;  /* 0x00000000000b7202 */ /* 0x000fce0000000f00 */
.L_x_98:
[----:B------:R-:W-:Y:S05]  /*0b90*/  BSYNC.RECONVERGENT B2 ;  /* 0x0000000000027941 */ /* 0x000fea0003800200 */
.L_x_97:
[----:B------:R-:W-:Y:S01]  /*0ba0*/  IMAD.WIDE.U32 R16, R4, 0x4, R14 ;  /* 0x0000000404107825 */ /* 0x000fe200078e000e */
        /* <DEDUP_REMOVED lines=14> */
.L_x_100:
[----:B------:R-:W-:Y:S05]  /*0c90*/  BSYNC.RECONVERGENT B2 ;  /* 0x0000000000027941 */ /* 0x000fea0003800200 */
.L_x_99:
        /* <DEDUP_REMOVED lines=15> */
.L_x_102:
[----:B------:R-:W-:Y:S05]  /*0d90*/  BSYNC.RECONVERGENT B2 ;  /* 0x0000000000027941 */ /* 0x000fea0003800200 */
.L_x_101:
        /* <DEDUP_REMOVED lines=15> */
.L_x_104:
[----:B------:R-:W-:Y:S05]  /*0e90*/  BSYNC.RECONVERGENT B2 ;  /* 0x0000000000027941 */ /* 0x000fea0003800200 */
.L_x_103:
        /* <DEDUP_REMOVED lines=15> */
.L_x_106:
[----:B------:R-:W-:Y:S05]  /*0f90*/  BSYNC.RECONVERGENT B2 ;  /* 0x0000000000027941 */ /* 0x000fea0003800200 */
.L_x_105:
        /* <DEDUP_REMOVED lines=15> */
.L_x_108:
[----:B------:R-:W-:Y:S05]  /*1090*/  BSYNC.RECONVERGENT B2 ;  /* 0x0000000000027941 */ /* 0x000fea0003800200 */
.L_x_107:
        /* <DEDUP_REMOVED lines=15> */
.L_x_110:
[----:B------:R-:W-:Y:S05]  /*1190*/  BSYNC.RECONVERGENT B2 ;  /* 0x0000000000027941 */ /* 0x000fea0003800200 */
.L_x_109:
        /* <DEDUP_REMOVED lines=15> */
.L_x_112:
[----:B------:R-:W-:Y:S05]  /*1290*/  BSYNC.RECONVERGENT B2 ;  /* 0x0000000000027941 */ /* 0x000fea0003800200 */
.L_x_111:
        /* <DEDUP_REMOVED lines=15> */
.L_x_114:
[----:B------:R-:W-:Y:S05]  /*1390*/  BSYNC.RECONVERGENT B2 ;  /* 0x0000000000027941 */ /* 0x000fea0003800200 */
.L_x_113:
        /* <DEDUP_REMOVED lines=15> */
.L_x_116:
[----:B------:R-:W-:Y:S05]  /*1490*/  BSYNC.RECONVERGENT B2 ;  /* 0x0000000000027941 */ /* 0x000fea0003800200 */
.L_x_115:
        /* <DEDUP_REMOVED lines=15> */
.L_x_118:
[----:B------:R-:W-:Y:S05]  /*1590*/  BSYNC.RECONVERGENT B2 ;  /* 0x0000000000027941 */ /* 0x000fea0003800200 */
.L_x_117:
        /* <DEDUP_REMOVED lines=15> */
.L_x_120:
[----:B------:R-:W-:Y:S05]  /*1690*/  BSYNC.RECONVERGENT B2 ;  /* 0x0000000000027941 */ /* 0x000fea0003800200 */
.L_x_119:
        /* <DEDUP_REMOVED lines=15> */
.L_x_122:
[----:B------:R-:W-:Y:S05]  /*1790*/  BSYNC.RECONVERGENT B2 ;  /* 0x0000000000027941 */ /* 0x000fea0003800200 */
.L_x_121:
        /* <DEDUP_REMOVED lines=15> */
.L_x_124:
[----:B------:R-:W-:Y:S05]  /*1890*/  BSYNC.RECONVERGENT B2 ;  /* 0x0000000000027941 */ /* 0x000fea0003800200 */
.L_x_123:
        /* <DEDUP_REMOVED lines=14> */
.L_x_126:
[----:B------:R-:W-:Y:S05]  /*1980*/  BSYNC.RECONVERGENT B2 ;  /* 0x0000000000027941 */ /* 0x000fea0003800200 */
.L_x_125:
[----:B------:R2:W-:Y:S01]  /*1990*/  STG.E desc[UR6][R14.64], R0 ;  /* 0x000000000e007986 */ /* 0x0005e2000c101906 */
[----:B------:R-:W-:-:S04]  /*19a0*/  MOV R9, R4 ;  /* 0x0000000400097202 */ /* 0x000fc80000000f00 */
[----:B------:R-:W-:Y:S01]  /*19b0*/  LEA R3, R9, R3, 0x4 ;  /* 0x0000000309037211 */ /* 0x000fe200078e20ff */
[----:B------:R-:W-:Y:S06]  /*19c0*/  @P2 BRA `(.L_x_127) ;  /* 0xffffffec00f02947 */ /* 0x000fec000383ffff */
.L_x_94:
[----:B------:R-:W-:-:S13]  /*19d0*/  ISETP.NE.AND P0, PT, R6, RZ, PT ;  /* 0x000000ff0600720c */ /* 0x000fda0003f05270 */
[----:B------:R-:W-:Y:S05]  /*19e0*/  @!P0 EXIT ;  /* 0x000000000000894d */ /* 0x000fea0003800000 */
[----:B------:R-:W-:Y:S02]  /*19f0*/  ISETP.GE.U32.AND P0, PT, R6, 0x8, PT ;  /* 0x000000080600780c */ /* 0x000fe40003f06070 */
[----:B------:R-:W-:-:S11]  /*1a00*/  LOP3.LUT R2, R9, 0x7, RZ, 0xc0, !PT ;  /* 0x0000000709027812 */ /* 0x000fd600078ec0ff */
[----:B------:R-:W-:Y:S05]  /*1a10*/  @!P0 BRA `(.L_x_128) ;  /* 0x0000000800248947 */ /* 0x000fea0003800000 */
[----:B--2---:R-:W0:Y:S01]  /*1a20*/  LDC.64 R14, c[0x0][0x380] ;  /* 0x0000e000ff0e7b82 */ /* 0x004e220000000a00 */
[----:B------:R-:W-:-:S04]  /*1a30*/  IMAD R9, R5, R9, R8 ;  /* 0x0000000905097224 */ /* 0x000fc800078e0208 */
[----:B0-----:R-:W-:-:S05]  /*1a40*/  IMAD.WIDE R14, R9, 0x4, R14 ;  /* 0x00000004090e7825 */ /* 0x001fca00078e020e */
[----:B------:R-:W2:Y:S01]  /*1a50*/  LDG.E R23, desc[UR6][R14.64] ;  /* 0x000000060e177981 */ /* 0x000ea2000c1e1900 */
[----:B------:R-:W0:Y:S01]  /*1a60*/  MUFU.RCP R0, R7 ;  /* 0x0000000700007308 */ /* 0x000e220000001000 */
[----:B------:R-:W-:Y:S01]  /*1a70*/  BSSY.RECONVERGENT B2, `(.L_x_129) ;  /* 0x000000b000027945 */ /* 0x000fe20003800200 */
[----:B0-----:R-:W-:-:S04]  /*1a80*/  FFMA R3, R0, -R7, 1 ;  /* 0x3f80000000037423 */ /* 0x001fc80000000807 */
[----:B------:R-:W-:Y:S02]  /*1a90*/  FFMA R0, R0, R3, R0 ;  /* 0x0000000300007223 */ /* 0x000fe40000000000 */
[----:B--2---:R-:W0:Y:S02]  /*1aa0*/  FCHK P0, R23, R7 ;  /* 0x0000000717007302 */ /* 0x004e240000000000 */
[----:B------:R-:W-:-:S04]  /*1ab0*/  FFMA R3, R0, R23, RZ ;  /* 0x0000001700037223 */ /* 0x000fc800000000ff */
[----:B------:R-:W-:-:S04]  /*1ac0*/  FFMA R4, R3, -R7, R23 ;  /* 0x8000000703047223 */ /* 0x000fc80000000017 */
[----:B------:R-:W-:Y:S01]  /*1ad0*/  FFMA R3, R0, R4, R3 ;  /* 0x0000000400037223 */ /* 0x000fe20000000003 */
[----:B0-----:R-:W-:Y:S06]  /*1ae0*/  @!P0 BRA `(.L_x_130) ;  /* 0x00000000000c8947 */ /* 0x001fec0003800000 */
[----:B------:R-:W-:-:S07]  /*1af0*/  MOV R10, 0x1b10 ;  /* 0x00001b10000a7802 */ /* 0x000fce0000000f00 */
[----:B------:R-:W-:Y:S05]  /*1b00*/  CALL.REL.NOINC `($__internal_1_$__cuda_sm3x_div_rn_noftz_f32_slowpath) ;  /* 0x0000000c00807944 */ /* 0x000fea0003c00000 */
[----:B------:R-:W-:-:S07]  /*1b10*/  MOV R3, R0 ;  /* 0x0000000000037202 */ /* 0x000fce0000000f00 */
.L_x_130:
[----:B------:R-:W-:Y:S05]  /*1b20*/  BSYNC.RECONVERGENT B2 ;  /* 0x0000000000027941 */ /* 0x000fea0003800200 */
.L_x_129:
[----:B------:R-:W0:Y:S01]  /*1b30*/  LDC R13, c[0x0][0x388] ;  /* 0x0000e200ff0d7b82 */ /* 0x000e220000000800 */
[----:B------:R1:W-:Y:S01]  /*1b40*/  STG.E desc[UR6][R14.64], R3 ;  /* 0x000000030e007986 */ /* 0x0003e2000c101906 */
[----:B0-----:R-:W-:-:S05]  /*1b50*/  IMAD.WIDE.U32 R12, R13, 0x4, R14 ;  /* 0x000000040d0c7825 */ /* 0x001fca00078e000e */
        /* <DEDUP_REMOVED lines=9> */
[----:B01----:R-:W-:Y:S06]  /*1bf0*/  @!P0 BRA `(.L_x_132) ;  /* 0x00000000000c8947 */ /* 0x003fec0003800000 */
[----:B------:R-:W-:-:S07]  /*1c00*/  MOV R10, 0x1c20 ;  /* 0x00001c20000a7802 */ /* 0x000fce0000000f00 */
[----:B------:R-:W-:Y:S05]  /*1c10*/  CALL.REL.NOINC `($__internal_1_$__cuda_sm3x_div_rn_noftz_f32_slowpath) ;  /* 0x0000000c003c7944 */ /* 0x000fea0003c00000 */
[----:B------:R-:W-:-:S07]  /*1c20*/  MOV R9, R0 ;  /* 0x0000000000097202 */ /* 0x000fce0000000f00 */
.L_x_132:
[----:B------:R-:W-:Y:S05]  /*1c30*/  BSYNC.RECONVERGENT B2 ;  /* 0x0000000000027941 */ /* 0x000fea0003800200 */
.L_x_131:
        /* <DEDUP_REMOVED lines=16> */
.L_x_134:
[----:B------:R-:W-:Y:S05]  /*1d40*/  BSYNC.RECONVERGENT B2 ;  /* 0x0000000000027941 */ /* 0x000fea0003800200 */
.L_x_133:
        /* <DEDUP_REMOVED lines=16> */
.L_x_136:
[----:B------:R-:W-:Y:S05]  /*1e50*/  BSYNC.RECONVERGENT B2 ;  /* 0x0000000000027941 */ /* 0x000fea0003800200 */
.L_x_135:
        /* <DEDUP_REMOVED lines=16> */
.L_x_138:
[----:B------:R-:W-:Y:S05]  /*1f60*/  BSYNC.RECONVERGENT B2 ;  /* 0x0000000000027941 */ /* 0x000fea0003800200 */
.L_x_137:
        /* <DEDUP_REMOVED lines=16> */
.L_x_140:
[----:B------:R-:W-:Y:S05]  /*2070*/  BSYNC.RECONVERGENT B2 ;  /* 0x0000000000027941 */ /* 0x000fea0003800200 */
.L_x_139:
        /* <DEDUP_REMOVED lines=16> */
.L_x_142:
[----:B------:R-:W-:Y:S05]  /*2180*/  BSYNC.RECONVERGENT B2 ;  /* 0x0000000000027941 */ /* 0x000fea0003800200 */
.L_x_141:
        /* <DEDUP_REMOVED lines=15> */
.L_x_144:
[----:B------:R-:W-:Y:S05]  /*2280*/  BSYNC.RECONVERGENT B2 ;  /* 0x0000000000027941 */ /* 0x000fea0003800200 */
.L_x_143:
[----:B------:R0:W-:Y:S01]  /*2290*/  STG.E desc[UR6][R12.64], R0 ;  /* 0x000000000c007986 */ /* 0x0001e2000c101906 */
[----:B------:R-:W-:-:S07]  /*22a0*/  IADD3 R5, PT, PT, R5, 0x8, RZ ;  /* 0x0000000805057810 */ /* 0x000fce0007ffe0ff */
.L_x_128:
[----:B------:R-:W-:-:S13]  /*22b0*/  ISETP.NE.AND P0, PT, R2, RZ, PT ;  /* 0x000000ff0200720c */ /* 0x000fda0003f05270 */
[----:B------:R-:W-:Y:S05]  /*22c0*/  @!P0 EXIT ;  /* 0x000000000000894d */ /* 0x000fea0003800000 */
[----:B------:R-:W1:Y:S01]  /*22d0*/  LDCU UR4, c[0x0][0x388] ;  /* 0x00007100ff0477ac */ /* 0x000e620008000800 */
[----:B------:R-:W-:Y:S01]  /*22e0*/  ISETP.GE.U32.AND P0, PT, R2, 0x4, PT ;  /* 0x000000040200780c */ /* 0x000fe20003f06070 */
[----:B-1----:R-:W-:-:S12]  /*22f0*/  ULOP3.LUT UR5, UR4, 0x3, URZ, 0xc0, !UPT ;  /* 0x0000000304057892 */ /* 0x002fd8000f8ec0ff */
[----:B------:R-:W-:Y:S05]  /*2300*/  @!P0 BRA `(.L_x_145) ;  /* 0x0000000400148947 */ /* 0x000fea0003800000 */
[----:B------:R-:W1:Y:S01]  /*2310*/  LDC.64 R2, c[0x0][0x380] ;  /* 0x0000e000ff027b82 */ /* 0x000e620000000a00 */
[----:B------:R-:W-:-:S04]  /*2320*/  IMAD R9, R5, UR4, R8 ;  /* 0x0000000405097c24 */ /* 0x000fc8000f8e0208 */
[----:B-1----:R-:W-:-:S05]  /*2330*/  IMAD.WIDE R2, R9, 0x4, R2 ;  /* 0x0000000409027825 */ /* 0x002fca00078e0202 */
[----:B------:R-:W3:Y:S01]  /*2340*/  LDG.E R23, desc[UR6][R2.64] ;  /* 0x0000000602177981 */ /* 0x000ee2000c1e1900 */
[----:B0-2---:R-:W0:Y:S01]  /*2350*/  MUFU.RCP R0, R7 ;  /* 0x0000000700007308 */ /* 0x005e220000001000 */
[----:B------:R-:W-:Y:S01]  /*2360*/  BSSY.RECONVERGENT B2, `(.L_x_146) ;  /* 0x000000b000027945 */ /* 0x000fe20003800200 */
[----:B0-----:R-:W-:-:S04]  /*2370*/  FFMA R9, R0, -R7, 1 ;  /* 0x3f80000000097423 */ /* 0x001fc80000000807 */
[----:B------:R-:W-:Y:S02]  /*2380*/  FFMA R0, R0, R9, R0 ;  /* 0x0000000900007223 */ /* 0x000fe40000000000 */
[----:B---3--:R-:W0:Y:S02]  /*2390*/  FCHK P0, R23, R7 ;  /* 0x0000000717007302 */ /* 0x008e240000000000 */
[----:B------:R-:W-:-:S04]  /*23a0*/  FFMA R4, R0, R23, RZ ;  /* 0x0000001700047223 */ /* 0x000fc800000000ff */
[----:B------:R-:W-:-:S04]  /*23b0*/  FFMA R9, R4, -R7, R23 ;  /* 0x8000000704097223 */ /* 0x000fc80000000017 */
[----:B------:R-:W-:Y:S01]  /*23c0*/  FFMA R9, R0, R9, R4 ;  /* 0x0000000900097223 */ /* 0x000fe20000000004 */
[----:B0-----:R-:W-:Y:S06]  /*23d0*/  @!P0 BRA `(.L_x_147) ;  /* 0x00000000000c8947 */ /* 0x001fec0003800000 */
[----:B------:R-:W-:-:S07]  /*23e0*/  MOV R10, 0x2400 ;  /* 0x00002400000a7802 */ /* 0x000fce0000000f00 */
[----:B------:R-:W-:Y:S05]  /*23f0*/  CALL.REL.NOINC `($__internal_1_$__cuda_sm3x_div_rn_noftz_f32_slowpath) ;  /* 0x0000000400447944 */ /* 0x000fea0003c00000 */
[----:B------:R-:W-:-:S07]  /*2400*/  MOV R9, R0 ;  /* 0x0000000000097202 */ /* 0x000fce0000000f00 */
.L_x_147:
[----:B------:R-:W-:Y:S05]  /*2410*/  BSYNC.RECONVERGENT B2 ;  /* 0x0000000000027941 */ /* 0x000fea0003800200 */
.L_x_146:
        /* <DEDUP_REMOVED lines=16> */
.L_x_149:
[----:B------:R-:W-:Y:S05]  /*2520*/  BSYNC.RECONVERGENT B2 ;  /* 0x0000000000027941 */ /* 0x000fea0003800200 */
.L_x_148:
        /* <DEDUP_REMOVED lines=16> */
.L_x_151:
[----:B------:R-:W-:Y:S05]  /*2630*/  BSYNC.RECONVERGENT B2 ;  /* 0x0000000000027941 */ /* 0x000fea0003800200 */
.L_x_150:
        /* <DEDUP_REMOVED lines=15> */
.L_x_153:
[----:B------:R-:W-:Y:S05]  /*2730*/  BSYNC.RECONVERGENT B2 ;  /* 0x0000000000027941 */ /* 0x000fea0003800200 */
.L_x_152:
[----:B------:R1:W-:Y:S01]  /*2740*/  STG.E desc[UR6][R12.64], R0 ;  /* 0x000000000c007986 */ /* 0x0003e2000c101906 */
[----:B------:R-:W-:-:S07]  /*2750*/  IADD3 R5, PT, PT, R5, 0x4, RZ ;  /* 0x0000000405057810 */ /* 0x000fce0007ffe0ff */
.L_x_145:
[----:B------:R-:W-:-:S13]  /*2760*/  ISETP.NE.AND P0, PT, RZ, UR5, PT ;  /* 0x00000005ff007c0c */ /* 0x000fda000bf05270 */
[----:B------:R-:W-:Y:S05]  /*2770*/  @!P0 EXIT ;  /* 0x000000000000894d */ /* 0x000fea0003800000 */
[----:B------:R-:W3:Y:S01]  /*2780*/  LDC.64 R2, c[0x0][0x380] ;  /* 0x0000e000ff027b82 */ /* 0x000ee20000000a00 */
[----:B------:R-:W4:Y:S01]  /*2790*/  LDCU UR8, c[0x0][0x388] ;  /* 0x00007100ff0877ac */ /* 0x000f220008000800 */
[----:B------:R-:W0:Y:S01]  /*27a0*/  LDCU UR9, c[0x0][0x388] ;  /* 0x00007100ff0977ac */ /* 0x000e220008000800 */
[----:B------:R-:W-:Y:S01]  /*27b0*/  UIADD3 UR4, UPT, UPT, -UR5, URZ, URZ ;  /* 0x000000ff05047290 */ /* 0x000fe2000fffe1ff */
[----:B----4-:R-:W-:-:S11]  /*27c0*/  IMAD R5, R5, UR8, R8 ;  /* 0x0000000805057c24 */ /* 0x010fd6000f8e0208 */
.L_x_156:
[----:B01-34-:R-:W-:-:S05]  /*27d0*/  IMAD.WIDE R12, R5, 0x4, R2 ;  /* 0x00000004050c7825 */ /* 0x01bfca00078e0202 */
[----:B------:R-:W3:Y:S01]  /*27e0*/  LDG.E R23, desc[UR6][R12.64] ;  /* 0x000000060c177981 */ /* 0x000ee2000c1e1900 */
[----:B--2---:R-:W0:Y:S01]  /*27f0*/  MUFU.RCP R0, R7 ;  /* 0x0000000700007308 */ /* 0x004e220000001000 */
[----:B------:R-:W-:Y:S01]  /*2800*/  UIADD3 UR4, UPT, UPT, UR4, 0x1, URZ ;  /* 0x0000000104047890 */ /* 0x000fe2000fffe0ff */
[----:B------:R-:W-:Y:S03]  /*2810*/  BSSY.RECONVERGENT B2, `(.L_x_154) ;  /* 0x000000b000027945 */ /* 0x000fe60003800200 */
[----:B------:R-:W-:Y:S01]  /*2820*/  UISETP.NE.AND UP0, UPT, UR4, URZ, UPT ;  /* 0x000000ff0400728c */ /* 0x000fe2000bf05270 */
[----:B0-----:R-:W-:-:S04]  /*2830*/  FFMA R9, R0, -R7, 1 ;  /* 0x3f80000000097423 */ /* 0x001fc80000000807 */
[----:B------:R-:W-:Y:S01]  /*2840*/  FFMA R0, R0, R9, R0 ;  /* 0x0000000900007223 */ /* 0x000fe20000000000 */
[----:B---3--:R-:W0:Y:S03]  /*2850*/  FCHK P0, R23, R7 ;  /* 0x0000000717007302 */ /* 0x008e260000000000 */
[----:B------:R-:W-:-:S04]  /*2860*/  FFMA R4, R0, R23, RZ ;  /* 0x0000001700047223 */ /* 0x000fc800000000ff */
[----:B------:R-:W-:-:S04]  /*2870*/  FFMA R9, R4, -R7, R23 ;  /* 0x8000000704097223 */ /* 0x000fc80000000017 */
[----:B------:R-:W-:Y:S01]  /*2880*/  FFMA R0, R0, R9, R4 ;  /* 0x0000000900007223 */ /* 0x000fe20000000004 */
[----:B0-----:R-:W-:Y:S06]  /*2890*/  @!P0 BRA `(.L_x_155) ;  /* 0x0000000000088947 */ /* 0x001fec0003800000 */
[----:B------:R-:W-:-:S07]  /*28a0*/  MOV R10, 0x28c0 ;  /* 0x000028c0000a7802 */ /* 0x000fce0000000f00 */
[----:B------:R-:W-:Y:S05]  /*28b0*/  CALL.REL.NOINC `($__internal_1_$__cuda_sm3x_div_rn_noftz_f32_slowpath) ;  /* 0x0000000000147944 */ /* 0x000fea0003c00000 */
.L_x_155:
[----:B------:R-:W-:Y:S05]  /*28c0*/  BSYNC.RECONVERGENT B2 ;  /* 0x0000000000027941 */ /* 0x000fea0003800200 */
.L_x_154:
[----:B------:R4:W-:Y:S01]  /*28d0*/  STG.E desc[UR6][R12.64], R0 ;  /* 0x000000000c007986 */ /* 0x0009e2000c101906 */
[----:B------:R-:W-:Y:S01]  /*28e0*/  IADD3 R5, PT, PT, R5, UR9, RZ ;  /* 0x0000000905057c10 */ /* 0x000fe2000fffe0ff */
[----:B------:R-:W-:Y:S06]  /*28f0*/  BRA.U UP0, `(.L_x_156) ;  /* 0xfffffffd00b47547 */ /* 0x000fec000b83ffff */
[----:B------:R-:W-:Y:S05]  /*2900*/  EXIT ;  /* 0x000000000000794d */ /* 0x000fea0003800000 */
        .weak           $__internal_1_$__cuda_sm3x_div_rn_noftz_f32_slowpath
        .type           $__internal_1_$__cuda_sm3x_div_rn_noftz_f32_slowpath,@function
        .size           $__internal_1_$__cuda_sm3x_div_rn_noftz_f32_slowpath,(.L_x_170 - $__internal_1_$__cuda_sm3x_div_rn_noftz_f32_slowpath)
$__internal_1_$__cuda_sm3x_div_rn_noftz_f32_slowpath:
        /* <DEDUP_REMOVED lines=18> */
[----:B------:R-:W-:Y:S02]  /*2a30*/  FSETP.NEU.FTZ.AND P3, PT, |R23|, +INF , PT ;  /* 0x7f8000001700780b */ /* 0x000fe40003f7d200 */
        /* <DEDUP_REMOVED lines=16> */
.L_x_158:
        /* <DEDUP_REMOVED lines=29> */
[CCC-:B------:R-:W-:Y:S01]  /*2d10*/  FFMA.RZ R11, R19.reuse, R21.reuse, R22.reuse ;  /* 0x00000015130b7223 */ /* 0x1c0fe2000000c016 */
[CCC-:B------:R-:W-:Y:S01]  /*2d20*/  FFMA.RP R18, R19.reuse, R21.reuse, R22.reuse ;  /* 0x0000001513127223 */ /* 0x1c0fe20000008016 */
[----:B------:R-:W-:Y:S01]  /*2d30*/  FFMA.RM R21, R19, R21, R22 ;  /* 0x0000001513157223 */ /* 0x000fe20000004016 */
[----:B------:R-:W-:Y:S02]  /*2d40*/  IADD3 R19, PT, PT, R9, 0x20, RZ ;  /* 0x0000002009137810 */ /* 0x000fe40007ffe0ff */
[----:B------:R-:W-:Y:S02]  /*2d50*/  LOP3.LUT R11, R11, 0x7fffff, RZ, 0xc0, !PT ;  /* 0x007fffff0b0b7812 */ /* 0x000fe400078ec0ff */
[----:B------:R-:W-:Y:S02]  /*2d60*/  ISETP.NE.AND P3, PT, R9, RZ, PT ;  /* 0x000000ff0900720c */ /* 0x000fe40003f65270 */
[----:B------:R-:W-:Y:S02]  /*2d70*/  LOP3.LUT R20, R11, 0x800000, RZ, 0xfc, !PT ;  /* 0x008000000b147812 */ /* 0x000fe400078efcff */
[----:B------:R-:W-:-:S02]  /*2d80*/  ISETP.NE.AND P1, PT, R9, RZ, PT ;  /* 0x000000ff0900720c */ /* 0x000fc40003f25270 */
        /* <DEDUP_REMOVED lines=14> */
.L_x_165:
[----:B------:R-:W-:-:S04]  /*2e70*/  LOP3.LUT R0, R0, 0x80000000, RZ, 0xc0, !PT ;  /* 0x8000000000007812 */ /* 0x000fc800078ec0ff */
[----:B------:R-:W-:Y:S01]  /*2e80*/  LOP3.LUT R0, R0, 0x7f800000, RZ, 0xfc, !PT ;  /* 0x7f80000000007812 */ /* 0x000fe200078efcff */
[----:B------:R-:W-:Y:S06]  /*2e90*/  BRA `(.L_x_166) ;  /* 0x0000000000047947 */ /* 0x000fec0003800000 */
.L_x_164:
[----:B------:R-:W-:-:S07]  /*2ea0*/  LEA R0, R11, R0, 0x17 ;  /* 0x000000000b007211 */ /* 0x000fce00078eb8ff */
.L_x_166:
[----:B------:R-:W-:Y:S05]  /*2eb0*/  BSYNC.RECONVERGENT B1 ;  /* 0x0000000000017941 */ /* 0x000fea0003800200 */
.L_x_163:
[----:B------:R-:W-:Y:S05]  /*2ec0*/  BRA `(.L_x_167) ;  /* 0x0000000000207947 */ /* 0x000fea0003800000 */
.L_x_162:
[----:B------:R-:W-:-:S04]  /*2ed0*/  LOP3.LUT R20, R20, 0x80000000, R23, 0x48, !PT ;  /* 0x8000000014147812 */ /* 0x000fc800078e4817 */
[----:B------:R-:W-:Y:S01]  /*2ee0*/  LOP3.LUT R0, R20, 0x7f800000, RZ, 0xfc, !PT ;  /* 0x7f80000014007812 */ /* 0x000fe200078efcff */
[----:B------:R-:W-:Y:S06]  /*2ef0*/  BRA `(.L_x_167) ;  /* 0x0000000000147947 */ /* 0x000fec0003800000 */
.L_x_161:
[----:B------:R-:W-:Y:S01]  /*2f00*/  LOP3.LUT R0, R20, 0x80000000, R23, 0x48, !PT ;  /* 0x8000000014007812 */ /* 0x000fe200078e4817 */
[----:B------:R-:W-:Y:S06]  /*2f10*/  BRA `(.L_x_167) ;  /* 0x00000000000c7947 */ /* 0x000fec0003800000 */
.L_x_160:
[----:B------:R-:W0:Y:S01]  /*2f20*/  MUFU.RSQ R0, -QNAN ;  /* 0xffc0000000007908 */ /* 0x000e220000001400 */
[----:B------:R-:W-:Y:S05]  /*2f30*/  BRA `(.L_x_167) ;  /* 0x0000000000047947 */ /* 0x000fea0003800000 */
.L_x_159:
[----:B------:R-:W-:-:S07]  /*2f40*/  FADD.FTZ R0, R23, R7 ;  /* 0x0000000717007221 */ /* 0x000fce0000010000 */
.L_x_167:
[----:B------:R-:W-:Y:S05]  /*2f50*/  BSYNC.RECONVERGENT B0 ;  /* 0x0000000000007941 */ /* 0x000fea0003800200 */
.L_x_157:
[----:B------:R-:W-:-:S04]  /*2f60*/  HFMA2 R11, -RZ, RZ, 0, 0 ;  /* 0x00000000ff0b7431 */ /* 0x000fc800000001ff */
[----:B0-----:R-:W-:Y:S05]  /*2f70*/  RET.REL.NODEC R10 `(_Z15normalizeMatrixPfi) ;  /* 0xffffffd00a207950 */ /* 0x001fea0003c3ffff */
.L_x_168:
        /* <DEDUP_REMOVED lines=16> */
.L_x_170:


//--------------------- .nv.shared.reserved.0     --------------------------
	.section	.nv.shared.reserved.0,"aw",@nobits
	.weak		__nv_reservedSMEM_offset_0_alias
	.size		__nv_reservedSMEM_offset_0_alias, 0, 64
	.other		__nv_reservedSMEM_offset_0_alias,@"STO_CUDA_RESERVED_SHARED STV_DEFAULT"
__nv_reservedSMEM_offset_0_alias:
	.zero		0
	.zero		64


//--------------------- .nv.constant0._Z13inflateMatrixPfi --------------------------
	.section	.nv.constant0._Z13inflateMatrixPfi,"a",@progbits
	.sectionflags	@""
	.align	4
.nv.constant0._Z13inflateMatrixPfi:
	.zero		908


//--------------------- .nv.constant0._Z12expandMatrixPfi --------------------------
	.section	.nv.constant0._Z12expandMatrixPfi,"a",@progbits
	.sectionflags	@""
	.align	4
.nv.constant0._Z12expandMatrixPfi:
	.zero		908


//--------------------- .nv.constant0._Z15normalizeMatrixPfi --------------------------
	.section	.nv.constant0._Z15normalizeMatrixPfi,"a",@progbits
	.sectionflags	@""
	.align	4
.nv.constant0._Z15normalizeMatrixPfi:
	.zero		908


//--------------------- SYMBOLS --------------------------

	.type		.nv.reservedSmem.offset0,@object
	.size		.nv.reservedSmem.offset0,0x4
